//
// Generated by NVIDIA NVVM Compiler
//
// Compiler Build ID: CL-36424714
// Cuda compilation tools, release 13.0, V13.0.88
// Based on NVVM 20.0.0
//

.version 9.0
.target sm_100
.address_size 64

	// .globl	_Z15printOneBin8Vech
.extern .func  (.param .b32 func_retval0) vprintf
(
	.param .b64 vprintf_param_0,
	.param .b64 vprintf_param_1
)
;
.global .align 1 .b8 $str[2] = {49};
.global .align 1 .b8 $str$1[2] = {48};
.global .align 1 .b8 $str$2[2] = {32};

.visible .entry _Z15printOneBin8Vech(
	.param .u8 _Z15printOneBin8Vech_param_0
)
{
	.reg .pred 	%p<10>;
	.reg .b16 	%rs<10>;
	.reg .b32 	%r<35>;
	.reg .b64 	%rd<35>;

	ld.param.u8 	%rs1, [_Z15printOneBin8Vech_param_0];
	cvt.s16.s8 	%rs2, %rs1;
	setp.gt.s16 	%p1, %rs2, -1;
	@%p1 bra 	$L__BB0_2;
	mov.u64 	%rd1, $str;
	cvta.global.u64 	%rd2, %rd1;
	{ // callseq 0, 0
	.param .b64 param0;
	st.param.b64 	[param0], %rd2;
	.param .b64 param1;
	st.param.b64 	[param1], 0;
	.param .b32 retval0;
	call.uni (retval0), 
	vprintf, 
	(
	param0, 
	param1
	);
	ld.param.b32 	%r1, [retval0];
	} // callseq 0
	bra.uni 	$L__BB0_3;
$L__BB0_2:
	mov.u64 	%rd3, $str$1;
	cvta.global.u64 	%rd4, %rd3;
	{ // callseq 1, 0
	.param .b64 param0;
	st.param.b64 	[param0], %rd4;
	.param .b64 param1;
	st.param.b64 	[param1], 0;
	.param .b32 retval0;
	call.uni (retval0), 
	vprintf, 
	(
	param0, 
	param1
	);
	ld.param.b32 	%r3, [retval0];
	} // callseq 1
$L__BB0_3:
	and.b16  	%rs3, %rs1, 64;
	setp.eq.s16 	%p2, %rs3, 0;
	@%p2 bra 	$L__BB0_5;
	mov.u64 	%rd5, $str;
	cvta.global.u64 	%rd6, %rd5;
	{ // callseq 2, 0
	.param .b64 param0;
	st.param.b64 	[param0], %rd6;
	.param .b64 param1;
	st.param.b64 	[param1], 0;
	.param .b32 retval0;
	call.uni (retval0), 
	vprintf, 
	(
	param0, 
	param1
	);
	ld.param.b32 	%r5, [retval0];
	} // callseq 2
	bra.uni 	$L__BB0_6;
$L__BB0_5:
	mov.u64 	%rd7, $str$1;
	cvta.global.u64 	%rd8, %rd7;
	{ // callseq 3, 0
	.param .b64 param0;
	st.param.b64 	[param0], %rd8;
	.param .b64 param1;
	st.param.b64 	[param1], 0;
	.param .b32 retval0;
	call.uni (retval0), 
	vprintf, 
	(
	param0, 
	param1
	);
	ld.param.b32 	%r7, [retval0];
	} // callseq 3
$L__BB0_6:
	and.b16  	%rs4, %rs1, 32;
	setp.eq.s16 	%p3, %rs4, 0;
	@%p3 bra 	$L__BB0_8;
	mov.u64 	%rd9, $str;
	cvta.global.u64 	%rd10, %rd9;
	{ // callseq 4, 0
	.param .b64 param0;
	st.param.b64 	[param0], %rd10;
	.param .b64 param1;
	st.param.b64 	[param1], 0;
	.param .b32 retval0;
	call.uni (retval0), 
	vprintf, 
	(
	param0, 
	param1
	);
	ld.param.b32 	%r9, [retval0];
	} // callseq 4
	bra.uni 	$L__BB0_9;
$L__BB0_8:
	mov.u64 	%rd11, $str$1;
	cvta.global.u64 	%rd12, %rd11;
	{ // callseq 5, 0
	.param .b64 param0;
	st.param.b64 	[param0], %rd12;
	.param .b64 param1;
	st.param.b64 	[param1], 0;
	.param .b32 retval0;
	call.uni (retval0), 
	vprintf, 
	(
	param0, 
	param1
	);
	ld.param.b32 	%r11, [retval0];
	} // callseq 5
$L__BB0_9:
	and.b16  	%rs5, %rs1, 16;
	setp.eq.s16 	%p4, %rs5, 0;
	@%p4 bra 	$L__BB0_11;
	mov.u64 	%rd13, $str;
	cvta.global.u64 	%rd14, %rd13;
	{ // callseq 6, 0
	.param .b64 param0;
	st.param.b64 	[param0], %rd14;
	.param .b64 param1;
	st.param.b64 	[param1], 0;
	.param .b32 retval0;
	call.uni (retval0), 
	vprintf, 
	(
	param0, 
	param1
	);
	ld.param.b32 	%r13, [retval0];
	} // callseq 6
	bra.uni 	$L__BB0_12;
$L__BB0_11:
	mov.u64 	%rd15, $str$1;
	cvta.global.u64 	%rd16, %rd15;
	{ // callseq 7, 0
	.param .b64 param0;
	st.param.b64 	[param0], %rd16;
	.param .b64 param1;
	st.param.b64 	[param1], 0;
	.param .b32 retval0;
	call.uni (retval0), 
	vprintf, 
	(
	param0, 
	param1
	);
	ld.param.b32 	%r15, [retval0];
	} // callseq 7
$L__BB0_12:
	and.b16  	%rs6, %rs1, 8;
	setp.eq.s16 	%p5, %rs6, 0;
	@%p5 bra 	$L__BB0_14;
	mov.u64 	%rd17, $str;
	cvta.global.u64 	%rd18, %rd17;
	{ // callseq 8, 0
	.param .b64 param0;
	st.param.b64 	[param0], %rd18;
	.param .b64 param1;
	st.param.b64 	[param1], 0;
	.param .b32 retval0;
	call.uni (retval0), 
	vprintf, 
	(
	param0, 
	param1
	);
	ld.param.b32 	%r17, [retval0];
	} // callseq 8
	bra.uni 	$L__BB0_15;
$L__BB0_14:
	mov.u64 	%rd19, $str$1;
	cvta.global.u64 	%rd20, %rd19;
	{ // callseq 9, 0
	.param .b64 param0;
	st.param.b64 	[param0], %rd20;
	.param .b64 param1;
	st.param.b64 	[param1], 0;
	.param .b32 retval0;
	call.uni (retval0), 
	vprintf, 
	(
	param0, 
	param1
	);
	ld.param.b32 	%r19, [retval0];
	} // callseq 9
$L__BB0_15:
	and.b16  	%rs7, %rs1, 4;
	setp.eq.s16 	%p6, %rs7, 0;
	@%p6 bra 	$L__BB0_17;
	mov.u64 	%rd21, $str;
	cvta.global.u64 	%rd22, %rd21;
	{ // callseq 10, 0
	.param .b64 param0;
	st.param.b64 	[param0], %rd22;
	.param .b64 param1;
	st.param.b64 	[param1], 0;
	.param .b32 retval0;
	call.uni (retval0), 
	vprintf, 
	(
	param0, 
	param1
	);
	ld.param.b32 	%r21, [retval0];
	} // callseq 10
	bra.uni 	$L__BB0_18;
$L__BB0_17:
	mov.u64 	%rd23, $str$1;
	cvta.global.u64 	%rd24, %rd23;
	{ // callseq 11, 0
	.param .b64 param0;
	st.param.b64 	[param0], %rd24;
	.param .b64 param1;
	st.param.b64 	[param1], 0;
	.param .b32 retval0;
	call.uni (retval0), 
	vprintf, 
	(
	param0, 
	param1
	);
	ld.param.b32 	%r23, [retval0];
	} // callseq 11
$L__BB0_18:
	and.b16  	%rs8, %rs1, 2;
	setp.eq.s16 	%p7, %rs8, 0;
	@%p7 bra 	$L__BB0_20;
	mov.u64 	%rd25, $str;
	cvta.global.u64 	%rd26, %rd25;
	{ // callseq 12, 0
	.param .b64 param0;
	st.param.b64 	[param0], %rd26;
	.param .b64 param1;
	st.param.b64 	[param1], 0;
	.param .b32 retval0;
	call.uni (retval0), 
	vprintf, 
	(
	param0, 
	param1
	);
	ld.param.b32 	%r25, [retval0];
	} // callseq 12
	bra.uni 	$L__BB0_21;
$L__BB0_20:
	mov.u64 	%rd27, $str$1;
	cvta.global.u64 	%rd28, %rd27;
	{ // callseq 13, 0
	.param .b64 param0;
	st.param.b64 	[param0], %rd28;
	.param .b64 param1;
	st.param.b64 	[param1], 0;
	.param .b32 retval0;
	call.uni (retval0), 
	vprintf, 
	(
	param0, 
	param1
	);
	ld.param.b32 	%r27, [retval0];
	} // callseq 13
$L__BB0_21:
	and.b16  	%rs9, %rs1, 1;
	setp.eq.b16 	%p8, %rs9, 1;
	not.pred 	%p9, %p8;
	@%p9 bra 	$L__BB0_23;
	mov.u64 	%rd29, $str;
	cvta.global.u64 	%rd30, %rd29;
	{ // callseq 14, 0
	.param .b64 param0;
	st.param.b64 	[param0], %rd30;
	.param .b64 param1;
	st.param.b64 	[param1], 0;
	.param .b32 retval0;
	call.uni (retval0), 
	vprintf, 
	(
	param0, 
	param1
	);
	ld.param.b32 	%r29, [retval0];
	} // callseq 14
	bra.uni 	$L__BB0_24;
$L__BB0_23:
	mov.u64 	%rd31, $str$1;
	cvta.global.u64 	%rd32, %rd31;
	{ // callseq 15, 0
	.param .b64 param0;
	st.param.b64 	[param0], %rd32;
	.param .b64 param1;
	st.param.b64 	[param1], 0;
	.param .b32 retval0;
	call.uni (retval0), 
	vprintf, 
	(
	param0, 
	param1
	);
	ld.param.b32 	%r31, [retval0];
	} // callseq 15
$L__BB0_24:
	mov.u64 	%rd33, $str$2;
	cvta.global.u64 	%rd34, %rd33;
	{ // callseq 16, 0
	.param .b64 param0;
	st.param.b64 	[param0], %rd34;
	.param .b64 param1;
	st.param.b64 	[param1], 0;
	.param .b32 retval0;
	call.uni (retval0), 
	vprintf, 
	(
	param0, 
	param1
	);
	ld.param.b32 	%r33, [retval0];
	} // callseq 16
	ret;

}
	// .globl	_Z16printOneBin32Vecj
.visible .entry _Z16printOneBin32Vecj(
	.param .u32 _Z16printOneBin32Vecj_param_0
)
{
	.reg .pred 	%p<34>;
	.reg .b32 	%r<163>;
	.reg .b64 	%rd<131>;

	ld.param.u32 	%r1, [_Z16printOneBin32Vecj_param_0];
	setp.gt.s32 	%p1, %r1, -1;
	@%p1 bra 	$L__BB1_2;
	mov.u64 	%rd1, $str;
	cvta.global.u64 	%rd2, %rd1;
	{ // callseq 17, 0
	.param .b64 param0;
	st.param.b64 	[param0], %rd2;
	.param .b64 param1;
	st.param.b64 	[param1], 0;
	.param .b32 retval0;
	call.uni (retval0), 
	vprintf, 
	(
	param0, 
	param1
	);
	ld.param.b32 	%r2, [retval0];
	} // callseq 17
	bra.uni 	$L__BB1_3;
$L__BB1_2:
	mov.u64 	%rd3, $str$1;
	cvta.global.u64 	%rd4, %rd3;
	{ // callseq 18, 0
	.param .b64 param0;
	st.param.b64 	[param0], %rd4;
	.param .b64 param1;
	st.param.b64 	[param1], 0;
	.param .b32 retval0;
	call.uni (retval0), 
	vprintf, 
	(
	param0, 
	param1
	);
	ld.param.b32 	%r4, [retval0];
	} // callseq 18
$L__BB1_3:
	and.b32  	%r6, %r1, 1073741824;
	setp.eq.s32 	%p2, %r6, 0;
	@%p2 bra 	$L__BB1_5;
	mov.u64 	%rd5, $str;
	cvta.global.u64 	%rd6, %rd5;
	{ // callseq 19, 0
	.param .b64 param0;
	st.param.b64 	[param0], %rd6;
	.param .b64 param1;
	st.param.b64 	[param1], 0;
	.param .b32 retval0;
	call.uni (retval0), 
	vprintf, 
	(
	param0, 
	param1
	);
	ld.param.b32 	%r7, [retval0];
	} // callseq 19
	bra.uni 	$L__BB1_6;
$L__BB1_5:
	mov.u64 	%rd7, $str$1;
	cvta.global.u64 	%rd8, %rd7;
	{ // callseq 20, 0
	.param .b64 param0;
	st.param.b64 	[param0], %rd8;
	.param .b64 param1;
	st.param.b64 	[param1], 0;
	.param .b32 retval0;
	call.uni (retval0), 
	vprintf, 
	(
	param0, 
	param1
	);
	ld.param.b32 	%r9, [retval0];
	} // callseq 20
$L__BB1_6:
	and.b32  	%r11, %r1, 536870912;
	setp.eq.s32 	%p3, %r11, 0;
	@%p3 bra 	$L__BB1_8;
	mov.u64 	%rd9, $str;
	cvta.global.u64 	%rd10, %rd9;
	{ // callseq 21, 0
	.param .b64 param0;
	st.param.b64 	[param0], %rd10;
	.param .b64 param1;
	st.param.b64 	[param1], 0;
	.param .b32 retval0;
	call.uni (retval0), 
	vprintf, 
	(
	param0, 
	param1
	);
	ld.param.b32 	%r12, [retval0];
	} // callseq 21
	bra.uni 	$L__BB1_9;
$L__BB1_8:
	mov.u64 	%rd11, $str$1;
	cvta.global.u64 	%rd12, %rd11;
	{ // callseq 22, 0
	.param .b64 param0;
	st.param.b64 	[param0], %rd12;
	.param .b64 param1;
	st.param.b64 	[param1], 0;
	.param .b32 retval0;
	call.uni (retval0), 
	vprintf, 
	(
	param0, 
	param1
	);
	ld.param.b32 	%r14, [retval0];
	} // callseq 22
$L__BB1_9:
	and.b32  	%r16, %r1, 268435456;
	setp.eq.s32 	%p4, %r16, 0;
	@%p4 bra 	$L__BB1_11;
	mov.u64 	%rd13, $str;
	cvta.global.u64 	%rd14, %rd13;
	{ // callseq 23, 0
	.param .b64 param0;
	st.param.b64 	[param0], %rd14;
	.param .b64 param1;
	st.param.b64 	[param1], 0;
	.param .b32 retval0;
	call.uni (retval0), 
	vprintf, 
	(
	param0, 
	param1
	);
	ld.param.b32 	%r17, [retval0];
	} // callseq 23
	bra.uni 	$L__BB1_12;
$L__BB1_11:
	mov.u64 	%rd15, $str$1;
	cvta.global.u64 	%rd16, %rd15;
	{ // callseq 24, 0
	.param .b64 param0;
	st.param.b64 	[param0], %rd16;
	.param .b64 param1;
	st.param.b64 	[param1], 0;
	.param .b32 retval0;
	call.uni (retval0), 
	vprintf, 
	(
	param0, 
	param1
	);
	ld.param.b32 	%r19, [retval0];
	} // callseq 24
$L__BB1_12:
	and.b32  	%r21, %r1, 134217728;
	setp.eq.s32 	%p5, %r21, 0;
	@%p5 bra 	$L__BB1_14;
	mov.u64 	%rd17, $str;
	cvta.global.u64 	%rd18, %rd17;
	{ // callseq 25, 0
	.param .b64 param0;
	st.param.b64 	[param0], %rd18;
	.param .b64 param1;
	st.param.b64 	[param1], 0;
	.param .b32 retval0;
	call.uni (retval0), 
	vprintf, 
	(
	param0, 
	param1
	);
	ld.param.b32 	%r22, [retval0];
	} // callseq 25
	bra.uni 	$L__BB1_15;
$L__BB1_14:
	mov.u64 	%rd19, $str$1;
	cvta.global.u64 	%rd20, %rd19;
	{ // callseq 26, 0
	.param .b64 param0;
	st.param.b64 	[param0], %rd20;
	.param .b64 param1;
	st.param.b64 	[param1], 0;
	.param .b32 retval0;
	call.uni (retval0), 
	vprintf, 
	(
	param0, 
	param1
	);
	ld.param.b32 	%r24, [retval0];
	} // callseq 26
$L__BB1_15:
	and.b32  	%r26, %r1, 67108864;
	setp.eq.s32 	%p6, %r26, 0;
	@%p6 bra 	$L__BB1_17;
	mov.u64 	%rd21, $str;
	cvta.global.u64 	%rd22, %rd21;
	{ // callseq 27, 0
	.param .b64 param0;
	st.param.b64 	[param0], %rd22;
	.param .b64 param1;
	st.param.b64 	[param1], 0;
	.param .b32 retval0;
	call.uni (retval0), 
	vprintf, 
	(
	param0, 
	param1
	);
	ld.param.b32 	%r27, [retval0];
	} // callseq 27
	bra.uni 	$L__BB1_18;
$L__BB1_17:
	mov.u64 	%rd23, $str$1;
	cvta.global.u64 	%rd24, %rd23;
	{ // callseq 28, 0
	.param .b64 param0;
	st.param.b64 	[param0], %rd24;
	.param .b64 param1;
	st.param.b64 	[param1], 0;
	.param .b32 retval0;
	call.uni (retval0), 
	vprintf, 
	(
	param0, 
	param1
	);
	ld.param.b32 	%r29, [retval0];
	} // callseq 28
$L__BB1_18:
	and.b32  	%r31, %r1, 33554432;
	setp.eq.s32 	%p7, %r31, 0;
	@%p7 bra 	$L__BB1_20;
	mov.u64 	%rd25, $str;
	cvta.global.u64 	%rd26, %rd25;
	{ // callseq 29, 0
	.param .b64 param0;
	st.param.b64 	[param0], %rd26;
	.param .b64 param1;
	st.param.b64 	[param1], 0;
	.param .b32 retval0;
	call.uni (retval0), 
	vprintf, 
	(
	param0, 
	param1
	);
	ld.param.b32 	%r32, [retval0];
	} // callseq 29
	bra.uni 	$L__BB1_21;
$L__BB1_20:
	mov.u64 	%rd27, $str$1;
	cvta.global.u64 	%rd28, %rd27;
	{ // callseq 30, 0
	.param .b64 param0;
	st.param.b64 	[param0], %rd28;
	.param .b64 param1;
	st.param.b64 	[param1], 0;
	.param .b32 retval0;
	call.uni (retval0), 
	vprintf, 
	(
	param0, 
	param1
	);
	ld.param.b32 	%r34, [retval0];
	} // callseq 30
$L__BB1_21:
	and.b32  	%r36, %r1, 16777216;
	setp.eq.s32 	%p8, %r36, 0;
	@%p8 bra 	$L__BB1_23;
	mov.u64 	%rd29, $str;
	cvta.global.u64 	%rd30, %rd29;
	{ // callseq 31, 0
	.param .b64 param0;
	st.param.b64 	[param0], %rd30;
	.param .b64 param1;
	st.param.b64 	[param1], 0;
	.param .b32 retval0;
	call.uni (retval0), 
	vprintf, 
	(
	param0, 
	param1
	);
	ld.param.b32 	%r37, [retval0];
	} // callseq 31
	bra.uni 	$L__BB1_24;
$L__BB1_23:
	mov.u64 	%rd31, $str$1;
	cvta.global.u64 	%rd32, %rd31;
	{ // callseq 32, 0
	.param .b64 param0;
	st.param.b64 	[param0], %rd32;
	.param .b64 param1;
	st.param.b64 	[param1], 0;
	.param .b32 retval0;
	call.uni (retval0), 
	vprintf, 
	(
	param0, 
	param1
	);
	ld.param.b32 	%r39, [retval0];
	} // callseq 32
$L__BB1_24:
	and.b32  	%r41, %r1, 8388608;
	setp.eq.s32 	%p9, %r41, 0;
	@%p9 bra 	$L__BB1_26;
	mov.u64 	%rd33, $str;
	cvta.global.u64 	%rd34, %rd33;
	{ // callseq 33, 0
	.param .b64 param0;
	st.param.b64 	[param0], %rd34;
	.param .b64 param1;
	st.param.b64 	[param1], 0;
	.param .b32 retval0;
	call.uni (retval0), 
	vprintf, 
	(
	param0, 
	param1
	);
	ld.param.b32 	%r42, [retval0];
	} // callseq 33
	bra.uni 	$L__BB1_27;
$L__BB1_26:
	mov.u64 	%rd35, $str$1;
	cvta.global.u64 	%rd36, %rd35;
	{ // callseq 34, 0
	.param .b64 param0;
	st.param.b64 	[param0], %rd36;
	.param .b64 param1;
	st.param.b64 	[param1], 0;
	.param .b32 retval0;
	call.uni (retval0), 
	vprintf, 
	(
	param0, 
	param1
	);
	ld.param.b32 	%r44, [retval0];
	} // callseq 34
$L__BB1_27:
	and.b32  	%r46, %r1, 4194304;
	setp.eq.s32 	%p10, %r46, 0;
	@%p10 bra 	$L__BB1_29;
	mov.u64 	%rd37, $str;
	cvta.global.u64 	%rd38, %rd37;
	{ // callseq 35, 0
	.param .b64 param0;
	st.param.b64 	[param0], %rd38;
	.param .b64 param1;
	st.param.b64 	[param1], 0;
	.param .b32 retval0;
	call.uni (retval0), 
	vprintf, 
	(
	param0, 
	param1
	);
	ld.param.b32 	%r47, [retval0];
	} // callseq 35
	bra.uni 	$L__BB1_30;
$L__BB1_29:
	mov.u64 	%rd39, $str$1;
	cvta.global.u64 	%rd40, %rd39;
	{ // callseq 36, 0
	.param .b64 param0;
	st.param.b64 	[param0], %rd40;
	.param .b64 param1;
	st.param.b64 	[param1], 0;
	.param .b32 retval0;
	call.uni (retval0), 
	vprintf, 
	(
	param0, 
	param1
	);
	ld.param.b32 	%r49, [retval0];
	} // callseq 36
$L__BB1_30:
	and.b32  	%r51, %r1, 2097152;
	setp.eq.s32 	%p11, %r51, 0;
	@%p11 bra 	$L__BB1_32;
	mov.u64 	%rd41, $str;
	cvta.global.u64 	%rd42, %rd41;
	{ // callseq 37, 0
	.param .b64 param0;
	st.param.b64 	[param0], %rd42;
	.param .b64 param1;
	st.param.b64 	[param1], 0;
	.param .b32 retval0;
	call.uni (retval0), 
	vprintf, 
	(
	param0, 
	param1
	);
	ld.param.b32 	%r52, [retval0];
	} // callseq 37
	bra.uni 	$L__BB1_33;
$L__BB1_32:
	mov.u64 	%rd43, $str$1;
	cvta.global.u64 	%rd44, %rd43;
	{ // callseq 38, 0
	.param .b64 param0;
	st.param.b64 	[param0], %rd44;
	.param .b64 param1;
	st.param.b64 	[param1], 0;
	.param .b32 retval0;
	call.uni (retval0), 
	vprintf, 
	(
	param0, 
	param1
	);
	ld.param.b32 	%r54, [retval0];
	} // callseq 38
$L__BB1_33:
	and.b32  	%r56, %r1, 1048576;
	setp.eq.s32 	%p12, %r56, 0;
	@%p12 bra 	$L__BB1_35;
	mov.u64 	%rd45, $str;
	cvta.global.u64 	%rd46, %rd45;
	{ // callseq 39, 0
	.param .b64 param0;
	st.param.b64 	[param0], %rd46;
	.param .b64 param1;
	st.param.b64 	[param1], 0;
	.param .b32 retval0;
	call.uni (retval0), 
	vprintf, 
	(
	param0, 
	param1
	);
	ld.param.b32 	%r57, [retval0];
	} // callseq 39
	bra.uni 	$L__BB1_36;
$L__BB1_35:
	mov.u64 	%rd47, $str$1;
	cvta.global.u64 	%rd48, %rd47;
	{ // callseq 40, 0
	.param .b64 param0;
	st.param.b64 	[param0], %rd48;
	.param .b64 param1;
	st.param.b64 	[param1], 0;
	.param .b32 retval0;
	call.uni (retval0), 
	vprintf, 
	(
	param0, 
	param1
	);
	ld.param.b32 	%r59, [retval0];
	} // callseq 40
$L__BB1_36:
	and.b32  	%r61, %r1, 524288;
	setp.eq.s32 	%p13, %r61, 0;
	@%p13 bra 	$L__BB1_38;
	mov.u64 	%rd49, $str;
	cvta.global.u64 	%rd50, %rd49;
	{ // callseq 41, 0
	.param .b64 param0;
	st.param.b64 	[param0], %rd50;
	.param .b64 param1;
	st.param.b64 	[param1], 0;
	.param .b32 retval0;
	call.uni (retval0), 
	vprintf, 
	(
	param0, 
	param1
	);
	ld.param.b32 	%r62, [retval0];
	} // callseq 41
	bra.uni 	$L__BB1_39;
$L__BB1_38:
	mov.u64 	%rd51, $str$1;
	cvta.global.u64 	%rd52, %rd51;
	{ // callseq 42, 0
	.param .b64 param0;
	st.param.b64 	[param0], %rd52;
	.param .b64 param1;
	st.param.b64 	[param1], 0;
	.param .b32 retval0;
	call.uni (retval0), 
	vprintf, 
	(
	param0, 
	param1
	);
	ld.param.b32 	%r64, [retval0];
	} // callseq 42
$L__BB1_39:
	and.b32  	%r66, %r1, 262144;
	setp.eq.s32 	%p14, %r66, 0;
	@%p14 bra 	$L__BB1_41;
	mov.u64 	%rd53, $str;
	cvta.global.u64 	%rd54, %rd53;
	{ // callseq 43, 0
	.param .b64 param0;
	st.param.b64 	[param0], %rd54;
	.param .b64 param1;
	st.param.b64 	[param1], 0;
	.param .b32 retval0;
	call.uni (retval0), 
	vprintf, 
	(
	param0, 
	param1
	);
	ld.param.b32 	%r67, [retval0];
	} // callseq 43
	bra.uni 	$L__BB1_42;
$L__BB1_41:
	mov.u64 	%rd55, $str$1;
	cvta.global.u64 	%rd56, %rd55;
	{ // callseq 44, 0
	.param .b64 param0;
	st.param.b64 	[param0], %rd56;
	.param .b64 param1;
	st.param.b64 	[param1], 0;
	.param .b32 retval0;
	call.uni (retval0), 
	vprintf, 
	(
	param0, 
	param1
	);
	ld.param.b32 	%r69, [retval0];
	} // callseq 44
$L__BB1_42:
	and.b32  	%r71, %r1, 131072;
	setp.eq.s32 	%p15, %r71, 0;
	@%p15 bra 	$L__BB1_44;
	mov.u64 	%rd57, $str;
	cvta.global.u64 	%rd58, %rd57;
	{ // callseq 45, 0
	.param .b64 param0;
	st.param.b64 	[param0], %rd58;
	.param .b64 param1;
	st.param.b64 	[param1], 0;
	.param .b32 retval0;
	call.uni (retval0), 
	vprintf, 
	(
	param0, 
	param1
	);
	ld.param.b32 	%r72, [retval0];
	} // callseq 45
	bra.uni 	$L__BB1_45;
$L__BB1_44:
	mov.u64 	%rd59, $str$1;
	cvta.global.u64 	%rd60, %rd59;
	{ // callseq 46, 0
	.param .b64 param0;
	st.param.b64 	[param0], %rd60;
	.param .b64 param1;
	st.param.b64 	[param1], 0;
	.param .b32 retval0;
	call.uni (retval0), 
	vprintf, 
	(
	param0, 
	param1
	);
	ld.param.b32 	%r74, [retval0];
	} // callseq 46
$L__BB1_45:
	and.b32  	%r76, %r1, 65536;
	setp.eq.s32 	%p16, %r76, 0;
	@%p16 bra 	$L__BB1_47;
	mov.u64 	%rd61, $str;
	cvta.global.u64 	%rd62, %rd61;
	{ // callseq 47, 0
	.param .b64 param0;
	st.param.b64 	[param0], %rd62;
	.param .b64 param1;
	st.param.b64 	[param1], 0;
	.param .b32 retval0;
	call.uni (retval0), 
	vprintf, 
	(
	param0, 
	param1
	);
	ld.param.b32 	%r77, [retval0];
	} // callseq 47
	bra.uni 	$L__BB1_48;
$L__BB1_47:
	mov.u64 	%rd63, $str$1;
	cvta.global.u64 	%rd64, %rd63;
	{ // callseq 48, 0
	.param .b64 param0;
	st.param.b64 	[param0], %rd64;
	.param .b64 param1;
	st.param.b64 	[param1], 0;
	.param .b32 retval0;
	call.uni (retval0), 
	vprintf, 
	(
	param0, 
	param1
	);
	ld.param.b32 	%r79, [retval0];
	} // callseq 48
$L__BB1_48:
	and.b32  	%r81, %r1, 32768;
	setp.eq.s32 	%p17, %r81, 0;
	@%p17 bra 	$L__BB1_50;
	mov.u64 	%rd65, $str;
	cvta.global.u64 	%rd66, %rd65;
	{ // callseq 49, 0
	.param .b64 param0;
	st.param.b64 	[param0], %rd66;
	.param .b64 param1;
	st.param.b64 	[param1], 0;
	.param .b32 retval0;
	call.uni (retval0), 
	vprintf, 
	(
	param0, 
	param1
	);
	ld.param.b32 	%r82, [retval0];
	} // callseq 49
	bra.uni 	$L__BB1_51;
$L__BB1_50:
	mov.u64 	%rd67, $str$1;
	cvta.global.u64 	%rd68, %rd67;
	{ // callseq 50, 0
	.param .b64 param0;
	st.param.b64 	[param0], %rd68;
	.param .b64 param1;
	st.param.b64 	[param1], 0;
	.param .b32 retval0;
	call.uni (retval0), 
	vprintf, 
	(
	param0, 
	param1
	);
	ld.param.b32 	%r84, [retval0];
	} // callseq 50
$L__BB1_51:
	and.b32  	%r86, %r1, 16384;
	setp.eq.s32 	%p18, %r86, 0;
	@%p18 bra 	$L__BB1_53;
	mov.u64 	%rd69, $str;
	cvta.global.u64 	%rd70, %rd69;
	{ // callseq 51, 0
	.param .b64 param0;
	st.param.b64 	[param0], %rd70;
	.param .b64 param1;
	st.param.b64 	[param1], 0;
	.param .b32 retval0;
	call.uni (retval0), 
	vprintf, 
	(
	param0, 
	param1
	);
	ld.param.b32 	%r87, [retval0];
	} // callseq 51
	bra.uni 	$L__BB1_54;
$L__BB1_53:
	mov.u64 	%rd71, $str$1;
	cvta.global.u64 	%rd72, %rd71;
	{ // callseq 52, 0
	.param .b64 param0;
	st.param.b64 	[param0], %rd72;
	.param .b64 param1;
	st.param.b64 	[param1], 0;
	.param .b32 retval0;
	call.uni (retval0), 
	vprintf, 
	(
	param0, 
	param1
	);
	ld.param.b32 	%r89, [retval0];
	} // callseq 52
$L__BB1_54:
	and.b32  	%r91, %r1, 8192;
	setp.eq.s32 	%p19, %r91, 0;
	@%p19 bra 	$L__BB1_56;
	mov.u64 	%rd73, $str;
	cvta.global.u64 	%rd74, %rd73;
	{ // callseq 53, 0
	.param .b64 param0;
	st.param.b64 	[param0], %rd74;
	.param .b64 param1;
	st.param.b64 	[param1], 0;
	.param .b32 retval0;
	call.uni (retval0), 
	vprintf, 
	(
	param0, 
	param1
	);
	ld.param.b32 	%r92, [retval0];
	} // callseq 53
	bra.uni 	$L__BB1_57;
$L__BB1_56:
	mov.u64 	%rd75, $str$1;
	cvta.global.u64 	%rd76, %rd75;
	{ // callseq 54, 0
	.param .b64 param0;
	st.param.b64 	[param0], %rd76;
	.param .b64 param1;
	st.param.b64 	[param1], 0;
	.param .b32 retval0;
	call.uni (retval0), 
	vprintf, 
	(
	param0, 
	param1
	);
	ld.param.b32 	%r94, [retval0];
	} // callseq 54
$L__BB1_57:
	and.b32  	%r96, %r1, 4096;
	setp.eq.s32 	%p20, %r96, 0;
	@%p20 bra 	$L__BB1_59;
	mov.u64 	%rd77, $str;
	cvta.global.u64 	%rd78, %rd77;
	{ // callseq 55, 0
	.param .b64 param0;
	st.param.b64 	[param0], %rd78;
	.param .b64 param1;
	st.param.b64 	[param1], 0;
	.param .b32 retval0;
	call.uni (retval0), 
	vprintf, 
	(
	param0, 
	param1
	);
	ld.param.b32 	%r97, [retval0];
	} // callseq 55
	bra.uni 	$L__BB1_60;
$L__BB1_59:
	mov.u64 	%rd79, $str$1;
	cvta.global.u64 	%rd80, %rd79;
	{ // callseq 56, 0
	.param .b64 param0;
	st.param.b64 	[param0], %rd80;
	.param .b64 param1;
	st.param.b64 	[param1], 0;
	.param .b32 retval0;
	call.uni (retval0), 
	vprintf, 
	(
	param0, 
	param1
	);
	ld.param.b32 	%r99, [retval0];
	} // callseq 56
$L__BB1_60:
	and.b32  	%r101, %r1, 2048;
	setp.eq.s32 	%p21, %r101, 0;
	@%p21 bra 	$L__BB1_62;
	mov.u64 	%rd81, $str;
	cvta.global.u64 	%rd82, %rd81;
	{ // callseq 57, 0
	.param .b64 param0;
	st.param.b64 	[param0], %rd82;
	.param .b64 param1;
	st.param.b64 	[param1], 0;
	.param .b32 retval0;
	call.uni (retval0), 
	vprintf, 
	(
	param0, 
	param1
	);
	ld.param.b32 	%r102, [retval0];
	} // callseq 57
	bra.uni 	$L__BB1_63;
$L__BB1_62:
	mov.u64 	%rd83, $str$1;
	cvta.global.u64 	%rd84, %rd83;
	{ // callseq 58, 0
	.param .b64 param0;
	st.param.b64 	[param0], %rd84;
	.param .b64 param1;
	st.param.b64 	[param1], 0;
	.param .b32 retval0;
	call.uni (retval0), 
	vprintf, 
	(
	param0, 
	param1
	);
	ld.param.b32 	%r104, [retval0];
	} // callseq 58
$L__BB1_63:
	and.b32  	%r106, %r1, 1024;
	setp.eq.s32 	%p22, %r106, 0;
	@%p22 bra 	$L__BB1_65;
	mov.u64 	%rd85, $str;
	cvta.global.u64 	%rd86, %rd85;
	{ // callseq 59, 0
	.param .b64 param0;
	st.param.b64 	[param0], %rd86;
	.param .b64 param1;
	st.param.b64 	[param1], 0;
	.param .b32 retval0;
	call.uni (retval0), 
	vprintf, 
	(
	param0, 
	param1
	);
	ld.param.b32 	%r107, [retval0];
	} // callseq 59
	bra.uni 	$L__BB1_66;
$L__BB1_65:
	mov.u64 	%rd87, $str$1;
	cvta.global.u64 	%rd88, %rd87;
	{ // callseq 60, 0
	.param .b64 param0;
	st.param.b64 	[param0], %rd88;
	.param .b64 param1;
	st.param.b64 	[param1], 0;
	.param .b32 retval0;
	call.uni (retval0), 
	vprintf, 
	(
	param0, 
	param1
	);
	ld.param.b32 	%r109, [retval0];
	} // callseq 60
$L__BB1_66:
	and.b32  	%r111, %r1, 512;
	setp.eq.s32 	%p23, %r111, 0;
	@%p23 bra 	$L__BB1_68;
	mov.u64 	%rd89, $str;
	cvta.global.u64 	%rd90, %rd89;
	{ // callseq 61, 0
	.param .b64 param0;
	st.param.b64 	[param0], %rd90;
	.param .b64 param1;
	st.param.b64 	[param1], 0;
	.param .b32 retval0;
	call.uni (retval0), 
	vprintf, 
	(
	param0, 
	param1
	);
	ld.param.b32 	%r112, [retval0];
	} // callseq 61
	bra.uni 	$L__BB1_69;
$L__BB1_68:
	mov.u64 	%rd91, $str$1;
	cvta.global.u64 	%rd92, %rd91;
	{ // callseq 62, 0
	.param .b64 param0;
	st.param.b64 	[param0], %rd92;
	.param .b64 param1;
	st.param.b64 	[param1], 0;
	.param .b32 retval0;
	call.uni (retval0), 
	vprintf, 
	(
	param0, 
	param1
	);
	ld.param.b32 	%r114, [retval0];
	} // callseq 62
$L__BB1_69:
	and.b32  	%r116, %r1, 256;
	setp.eq.s32 	%p24, %r116, 0;
	@%p24 bra 	$L__BB1_71;
	mov.u64 	%rd93, $str;
	cvta.global.u64 	%rd94, %rd93;
	{ // callseq 63, 0
	.param .b64 param0;
	st.param.b64 	[param0], %rd94;
	.param .b64 param1;
	st.param.b64 	[param1], 0;
	.param .b32 retval0;
	call.uni (retval0), 
	vprintf, 
	(
	param0, 
	param1
	);
	ld.param.b32 	%r117, [retval0];
	} // callseq 63
	bra.uni 	$L__BB1_72;
$L__BB1_71:
	mov.u64 	%rd95, $str$1;
	cvta.global.u64 	%rd96, %rd95;
	{ // callseq 64, 0
	.param .b64 param0;
	st.param.b64 	[param0], %rd96;
	.param .b64 param1;
	st.param.b64 	[param1], 0;
	.param .b32 retval0;
	call.uni (retval0), 
	vprintf, 
	(
	param0, 
	param1
	);
	ld.param.b32 	%r119, [retval0];
	} // callseq 64
$L__BB1_72:
	and.b32  	%r121, %r1, 128;
	setp.eq.s32 	%p25, %r121, 0;
	@%p25 bra 	$L__BB1_74;
	mov.u64 	%rd97, $str;
	cvta.global.u64 	%rd98, %rd97;
	{ // callseq 65, 0
	.param .b64 param0;
	st.param.b64 	[param0], %rd98;
	.param .b64 param1;
	st.param.b64 	[param1], 0;
	.param .b32 retval0;
	call.uni (retval0), 
	vprintf, 
	(
	param0, 
	param1
	);
	ld.param.b32 	%r122, [retval0];
	} // callseq 65
	bra.uni 	$L__BB1_75;
$L__BB1_74:
	mov.u64 	%rd99, $str$1;
	cvta.global.u64 	%rd100, %rd99;
	{ // callseq 66, 0
	.param .b64 param0;
	st.param.b64 	[param0], %rd100;
	.param .b64 param1;
	st.param.b64 	[param1], 0;
	.param .b32 retval0;
	call.uni (retval0), 
	vprintf, 
	(
	param0, 
	param1
	);
	ld.param.b32 	%r124, [retval0];
	} // callseq 66
$L__BB1_75:
	and.b32  	%r126, %r1, 64;
	setp.eq.s32 	%p26, %r126, 0;
	@%p26 bra 	$L__BB1_77;
	mov.u64 	%rd101, $str;
	cvta.global.u64 	%rd102, %rd101;
	{ // callseq 67, 0
	.param .b64 param0;
	st.param.b64 	[param0], %rd102;
	.param .b64 param1;
	st.param.b64 	[param1], 0;
	.param .b32 retval0;
	call.uni (retval0), 
	vprintf, 
	(
	param0, 
	param1
	);
	ld.param.b32 	%r127, [retval0];
	} // callseq 67
	bra.uni 	$L__BB1_78;
$L__BB1_77:
	mov.u64 	%rd103, $str$1;
	cvta.global.u64 	%rd104, %rd103;
	{ // callseq 68, 0
	.param .b64 param0;
	st.param.b64 	[param0], %rd104;
	.param .b64 param1;
	st.param.b64 	[param1], 0;
	.param .b32 retval0;
	call.uni (retval0), 
	vprintf, 
	(
	param0, 
	param1
	);
	ld.param.b32 	%r129, [retval0];
	} // callseq 68
$L__BB1_78:
	and.b32  	%r131, %r1, 32;
	setp.eq.s32 	%p27, %r131, 0;
	@%p27 bra 	$L__BB1_80;
	mov.u64 	%rd105, $str;
	cvta.global.u64 	%rd106, %rd105;
	{ // callseq 69, 0
	.param .b64 param0;
	st.param.b64 	[param0], %rd106;
	.param .b64 param1;
	st.param.b64 	[param1], 0;
	.param .b32 retval0;
	call.uni (retval0), 
	vprintf, 
	(
	param0, 
	param1
	);
	ld.param.b32 	%r132, [retval0];
	} // callseq 69
	bra.uni 	$L__BB1_81;
$L__BB1_80:
	mov.u64 	%rd107, $str$1;
	cvta.global.u64 	%rd108, %rd107;
	{ // callseq 70, 0
	.param .b64 param0;
	st.param.b64 	[param0], %rd108;
	.param .b64 param1;
	st.param.b64 	[param1], 0;
	.param .b32 retval0;
	call.uni (retval0), 
	vprintf, 
	(
	param0, 
	param1
	);
	ld.param.b32 	%r134, [retval0];
	} // callseq 70
$L__BB1_81:
	and.b32  	%r136, %r1, 16;
	setp.eq.s32 	%p28, %r136, 0;
	@%p28 bra 	$L__BB1_83;
	mov.u64 	%rd109, $str;
	cvta.global.u64 	%rd110, %rd109;
	{ // callseq 71, 0
	.param .b64 param0;
	st.param.b64 	[param0], %rd110;
	.param .b64 param1;
	st.param.b64 	[param1], 0;
	.param .b32 retval0;
	call.uni (retval0), 
	vprintf, 
	(
	param0, 
	param1
	);
	ld.param.b32 	%r137, [retval0];
	} // callseq 71
	bra.uni 	$L__BB1_84;
$L__BB1_83:
	mov.u64 	%rd111, $str$1;
	cvta.global.u64 	%rd112, %rd111;
	{ // callseq 72, 0
	.param .b64 param0;
	st.param.b64 	[param0], %rd112;
	.param .b64 param1;
	st.param.b64 	[param1], 0;
	.param .b32 retval0;
	call.uni (retval0), 
	vprintf, 
	(
	param0, 
	param1
	);
	ld.param.b32 	%r139, [retval0];
	} // callseq 72
$L__BB1_84:
	and.b32  	%r141, %r1, 8;
	setp.eq.s32 	%p29, %r141, 0;
	@%p29 bra 	$L__BB1_86;
	mov.u64 	%rd113, $str;
	cvta.global.u64 	%rd114, %rd113;
	{ // callseq 73, 0
	.param .b64 param0;
	st.param.b64 	[param0], %rd114;
	.param .b64 param1;
	st.param.b64 	[param1], 0;
	.param .b32 retval0;
	call.uni (retval0), 
	vprintf, 
	(
	param0, 
	param1
	);
	ld.param.b32 	%r142, [retval0];
	} // callseq 73
	bra.uni 	$L__BB1_87;
$L__BB1_86:
	mov.u64 	%rd115, $str$1;
	cvta.global.u64 	%rd116, %rd115;
	{ // callseq 74, 0
	.param .b64 param0;
	st.param.b64 	[param0], %rd116;
	.param .b64 param1;
	st.param.b64 	[param1], 0;
	.param .b32 retval0;
	call.uni (retval0), 
	vprintf, 
	(
	param0, 
	param1
	);
	ld.param.b32 	%r144, [retval0];
	} // callseq 74
$L__BB1_87:
	and.b32  	%r146, %r1, 4;
	setp.eq.s32 	%p30, %r146, 0;
	@%p30 bra 	$L__BB1_89;
	mov.u64 	%rd117, $str;
	cvta.global.u64 	%rd118, %rd117;
	{ // callseq 75, 0
	.param .b64 param0;
	st.param.b64 	[param0], %rd118;
	.param .b64 param1;
	st.param.b64 	[param1], 0;
	.param .b32 retval0;
	call.uni (retval0), 
	vprintf, 
	(
	param0, 
	param1
	);
	ld.param.b32 	%r147, [retval0];
	} // callseq 75
	bra.uni 	$L__BB1_90;
$L__BB1_89:
	mov.u64 	%rd119, $str$1;
	cvta.global.u64 	%rd120, %rd119;
	{ // callseq 76, 0
	.param .b64 param0;
	st.param.b64 	[param0], %rd120;
	.param .b64 param1;
	st.param.b64 	[param1], 0;
	.param .b32 retval0;
	call.uni (retval0), 
	vprintf, 
	(
	param0, 
	param1
	);
	ld.param.b32 	%r149, [retval0];
	} // callseq 76
$L__BB1_90:
	and.b32  	%r151, %r1, 2;
	setp.eq.s32 	%p31, %r151, 0;
	@%p31 bra 	$L__BB1_92;
	mov.u64 	%rd121, $str;
	cvta.global.u64 	%rd122, %rd121;
	{ // callseq 77, 0
	.param .b64 param0;
	st.param.b64 	[param0], %rd122;
	.param .b64 param1;
	st.param.b64 	[param1], 0;
	.param .b32 retval0;
	call.uni (retval0), 
	vprintf, 
	(
	param0, 
	param1
	);
	ld.param.b32 	%r152, [retval0];
	} // callseq 77
	bra.uni 	$L__BB1_93;
$L__BB1_92:
	mov.u64 	%rd123, $str$1;
	cvta.global.u64 	%rd124, %rd123;
	{ // callseq 78, 0
	.param .b64 param0;
	st.param.b64 	[param0], %rd124;
	.param .b64 param1;
	st.param.b64 	[param1], 0;
	.param .b32 retval0;
	call.uni (retval0), 
	vprintf, 
	(
	param0, 
	param1
	);
	ld.param.b32 	%r154, [retval0];
	} // callseq 78
$L__BB1_93:
	and.b32  	%r156, %r1, 1;
	setp.eq.b32 	%p32, %r156, 1;
	not.pred 	%p33, %p32;
	@%p33 bra 	$L__BB1_95;
	mov.u64 	%rd125, $str;
	cvta.global.u64 	%rd126, %rd125;
	{ // callseq 79, 0
	.param .b64 param0;
	st.param.b64 	[param0], %rd126;
	.param .b64 param1;
	st.param.b64 	[param1], 0;
	.param .b32 retval0;
	call.uni (retval0), 
	vprintf, 
	(
	param0, 
	param1
	);
	ld.param.b32 	%r157, [retval0];
	} // callseq 79
	bra.uni 	$L__BB1_96;
$L__BB1_95:
	mov.u64 	%rd127, $str$1;
	cvta.global.u64 	%rd128, %rd127;
	{ // callseq 80, 0
	.param .b64 param0;
	st.param.b64 	[param0], %rd128;
	.param .b64 param1;
	st.param.b64 	[param1], 0;
	.param .b32 retval0;
	call.uni (retval0), 
	vprintf, 
	(
	param0, 
	param1
	);
	ld.param.b32 	%r159, [retval0];
	} // callseq 80
$L__BB1_96:
	mov.u64 	%rd129, $str$2;
	cvta.global.u64 	%rd130, %rd129;
	{ // callseq 81, 0
	.param .b64 param0;
	st.param.b64 	[param0], %rd130;
	.param .b64 param1;
	st.param.b64 	[param1], 0;
	.param .b32 retval0;
	call.uni (retval0), 
	vprintf, 
	(
	param0, 
	param1
	);
	ld.param.b32 	%r161, [retval0];
	} // callseq 81
	ret;

}
	// .globl	_Z12reduce_naivePKjiPi
.visible .entry _Z12reduce_naivePKjiPi(
	.param .u64 .ptr .align 1 _Z12reduce_naivePKjiPi_param_0,
	.param .u32 _Z12reduce_naivePKjiPi_param_1,
	.param .u64 .ptr .align 1 _Z12reduce_naivePKjiPi_param_2
)
{
	.reg .pred 	%p<10>;
	.reg .b32 	%r<133>;
	.reg .b64 	%rd<18>;

	ld.param.u64 	%rd9, [_Z12reduce_naivePKjiPi_param_0];
	ld.param.u32 	%r29, [_Z12reduce_naivePKjiPi_param_1];
	ld.param.u64 	%rd8, [_Z12reduce_naivePKjiPi_param_2];
	cvta.to.global.u64 	%rd1, %rd9;
	setp.lt.s32 	%p1, %r29, 1;
	mov.b32 	%r132, 0;
	@%p1 bra 	$L__BB2_13;
	and.b32  	%r1, %r29, 15;
	setp.lt.u32 	%p2, %r29, 16;
	mov.b32 	%r125, 0;
	mov.u32 	%r132, %r125;
	@%p2 bra 	$L__BB2_4;
	and.b32  	%r125, %r29, 2147483632;
	neg.s32 	%r119, %r125;
	add.s64 	%rd16, %rd1, 32;
	mov.b32 	%r132, 0;
$L__BB2_3:
	.pragma "nounroll";
	ld.global.nc.u32 	%r34, [%rd16+-32];
	popc.b32 	%r35, %r34;
	add.s32 	%r36, %r35, %r132;
	ld.global.nc.u32 	%r37, [%rd16+-28];
	popc.b32 	%r38, %r37;
	add.s32 	%r39, %r38, %r36;
	ld.global.nc.u32 	%r40, [%rd16+-24];
	popc.b32 	%r41, %r40;
	add.s32 	%r42, %r41, %r39;
	ld.global.nc.u32 	%r43, [%rd16+-20];
	popc.b32 	%r44, %r43;
	add.s32 	%r45, %r44, %r42;
	ld.global.nc.u32 	%r46, [%rd16+-16];
	popc.b32 	%r47, %r46;
	add.s32 	%r48, %r47, %r45;
	ld.global.nc.u32 	%r49, [%rd16+-12];
	popc.b32 	%r50, %r49;
	add.s32 	%r51, %r50, %r48;
	ld.global.nc.u32 	%r52, [%rd16+-8];
	popc.b32 	%r53, %r52;
	add.s32 	%r54, %r53, %r51;
	ld.global.nc.u32 	%r55, [%rd16+-4];
	popc.b32 	%r56, %r55;
	add.s32 	%r57, %r56, %r54;
	ld.global.nc.u32 	%r58, [%rd16];
	popc.b32 	%r59, %r58;
	add.s32 	%r60, %r59, %r57;
	ld.global.nc.u32 	%r61, [%rd16+4];
	popc.b32 	%r62, %r61;
	add.s32 	%r63, %r62, %r60;
	ld.global.nc.u32 	%r64, [%rd16+8];
	popc.b32 	%r65, %r64;
	add.s32 	%r66, %r65, %r63;
	ld.global.nc.u32 	%r67, [%rd16+12];
	popc.b32 	%r68, %r67;
	add.s32 	%r69, %r68, %r66;
	ld.global.nc.u32 	%r70, [%rd16+16];
	popc.b32 	%r71, %r70;
	add.s32 	%r72, %r71, %r69;
	ld.global.nc.u32 	%r73, [%rd16+20];
	popc.b32 	%r74, %r73;
	add.s32 	%r75, %r74, %r72;
	ld.global.nc.u32 	%r76, [%rd16+24];
	popc.b32 	%r77, %r76;
	add.s32 	%r78, %r77, %r75;
	ld.global.nc.u32 	%r79, [%rd16+28];
	popc.b32 	%r80, %r79;
	add.s32 	%r132, %r80, %r78;
	add.s32 	%r119, %r119, 16;
	add.s64 	%rd16, %rd16, 64;
	setp.ne.s32 	%p3, %r119, 0;
	@%p3 bra 	$L__BB2_3;
$L__BB2_4:
	setp.eq.s32 	%p4, %r1, 0;
	@%p4 bra 	$L__BB2_13;
	and.b32  	%r11, %r29, 7;
	setp.lt.u32 	%p5, %r1, 8;
	@%p5 bra 	$L__BB2_7;
	mul.wide.u32 	%rd10, %r125, 4;
	add.s64 	%rd11, %rd1, %rd10;
	ld.global.nc.u32 	%r82, [%rd11];
	popc.b32 	%r83, %r82;
	add.s32 	%r84, %r83, %r132;
	ld.global.nc.u32 	%r85, [%rd11+4];
	popc.b32 	%r86, %r85;
	add.s32 	%r87, %r86, %r84;
	ld.global.nc.u32 	%r88, [%rd11+8];
	popc.b32 	%r89, %r88;
	add.s32 	%r90, %r89, %r87;
	ld.global.nc.u32 	%r91, [%rd11+12];
	popc.b32 	%r92, %r91;
	add.s32 	%r93, %r92, %r90;
	ld.global.nc.u32 	%r94, [%rd11+16];
	popc.b32 	%r95, %r94;
	add.s32 	%r96, %r95, %r93;
	ld.global.nc.u32 	%r97, [%rd11+20];
	popc.b32 	%r98, %r97;
	add.s32 	%r99, %r98, %r96;
	ld.global.nc.u32 	%r100, [%rd11+24];
	popc.b32 	%r101, %r100;
	add.s32 	%r102, %r101, %r99;
	ld.global.nc.u32 	%r103, [%rd11+28];
	popc.b32 	%r104, %r103;
	add.s32 	%r132, %r104, %r102;
	add.s32 	%r125, %r125, 8;
$L__BB2_7:
	setp.eq.s32 	%p6, %r11, 0;
	@%p6 bra 	$L__BB2_13;
	and.b32  	%r17, %r29, 3;
	setp.lt.u32 	%p7, %r11, 4;
	@%p7 bra 	$L__BB2_10;
	mul.wide.u32 	%rd12, %r125, 4;
	add.s64 	%rd13, %rd1, %rd12;
	ld.global.nc.u32 	%r106, [%rd13];
	popc.b32 	%r107, %r106;
	add.s32 	%r108, %r107, %r132;
	ld.global.nc.u32 	%r109, [%rd13+4];
	popc.b32 	%r110, %r109;
	add.s32 	%r111, %r110, %r108;
	ld.global.nc.u32 	%r112, [%rd13+8];
	popc.b32 	%r113, %r112;
	add.s32 	%r114, %r113, %r111;
	ld.global.nc.u32 	%r115, [%rd13+12];
	popc.b32 	%r116, %r115;
	add.s32 	%r132, %r116, %r114;
	add.s32 	%r125, %r125, 4;
$L__BB2_10:
	setp.eq.s32 	%p8, %r17, 0;
	@%p8 bra 	$L__BB2_13;
	mul.wide.u32 	%rd14, %r125, 4;
	add.s64 	%rd17, %rd1, %rd14;
	neg.s32 	%r130, %r17;
$L__BB2_12:
	.pragma "nounroll";
	ld.global.nc.u32 	%r117, [%rd17];
	popc.b32 	%r118, %r117;
	add.s32 	%r132, %r118, %r132;
	add.s64 	%rd17, %rd17, 4;
	add.s32 	%r130, %r130, 1;
	setp.ne.s32 	%p9, %r130, 0;
	@%p9 bra 	$L__BB2_12;
$L__BB2_13:
	cvta.to.global.u64 	%rd15, %rd8;
	st.global.u32 	[%rd15], %r132;
	ret;

}
	// .globl	_Z12resetSuccptrPi
.visible .entry _Z12resetSuccptrPi(
	.param .u64 .ptr .align 1 _Z12resetSuccptrPi_param_0
)
{
	.reg .b32 	%r<2>;
	.reg .b64 	%rd<3>;

	ld.param.u64 	%rd1, [_Z12resetSuccptrPi_param_0];
	cvta.to.global.u64 	%rd2, %rd1;
	mov.b32 	%r1, 0;
	st.global.u32 	[%rd2], %r1;
	ret;

}
	// .globl	_Z7fillMaxPjij
.visible .entry _Z7fillMaxPjij(
	.param .u64 .ptr .align 1 _Z7fillMaxPjij_param_0,
	.param .u32 _Z7fillMaxPjij_param_1,
	.param .u32 _Z7fillMaxPjij_param_2
)
{
	.reg .pred 	%p<2>;
	.reg .b32 	%r<7>;
	.reg .b64 	%rd<5>;

	ld.param.u64 	%rd1, [_Z7fillMaxPjij_param_0];
	ld.param.u32 	%r3, [_Z7fillMaxPjij_param_1];
	ld.param.u32 	%r2, [_Z7fillMaxPjij_param_2];
	mov.u32 	%r4, %ctaid.x;
	shl.b32 	%r5, %r4, 10;
	mov.u32 	%r6, %tid.x;
	or.b32  	%r1, %r5, %r6;
	setp.ge.u32 	%p1, %r1, %r3;
	@%p1 bra 	$L__BB4_2;
	cvta.to.global.u64 	%rd2, %rd1;
	mul.wide.u32 	%rd3, %r1, 4;
	add.s64 	%rd4, %rd2, %rd3;
	st.global.u32 	[%rd4], %r2;
$L__BB4_2:
	ret;

}
	// .globl	_Z9setSourcePji
.visible .entry _Z9setSourcePji(
	.param .u64 .ptr .align 1 _Z9setSourcePji_param_0,
	.param .u32 _Z9setSourcePji_param_1
)
{
	.reg .b32 	%r<3>;
	.reg .b64 	%rd<5>;

	ld.param.u64 	%rd1, [_Z9setSourcePji_param_0];
	ld.param.u32 	%r1, [_Z9setSourcePji_param_1];
	cvta.to.global.u64 	%rd2, %rd1;
	mul.wide.s32 	%rd3, %r1, 4;
	add.s64 	%rd4, %rd2, %rd3;
	mov.b32 	%r2, 0;
	st.global.u32 	[%rd4], %r2;
	ret;

}
	// .globl	_Z20resetSuccptrUnsignedPj
.visible .entry _Z20resetSuccptrUnsignedPj(
	.param .u64 .ptr .align 1 _Z20resetSuccptrUnsignedPj_param_0
)
{
	.reg .b32 	%r<2>;
	.reg .b64 	%rd<3>;

	ld.param.u64 	%rd1, [_Z20resetSuccptrUnsignedPj_param_0];
	cvta.to.global.u64 	%rd2, %rd1;
	mov.b32 	%r1, 0;
	st.global.u32 	[%rd2], %r1;
	ret;

}
	// .globl	_Z15fillValUnsignedPjij
.visible .entry _Z15fillValUnsignedPjij(
	.param .u64 .ptr .align 1 _Z15fillValUnsignedPjij_param_0,
	.param .u32 _Z15fillValUnsignedPjij_param_1,
	.param .u32 _Z15fillValUnsignedPjij_param_2
)
{
	.reg .pred 	%p<2>;
	.reg .b32 	%r<7>;
	.reg .b64 	%rd<5>;

	ld.param.u64 	%rd1, [_Z15fillValUnsignedPjij_param_0];
	ld.param.u32 	%r3, [_Z15fillValUnsignedPjij_param_1];
	ld.param.u32 	%r2, [_Z15fillValUnsignedPjij_param_2];
	mov.u32 	%r4, %ctaid.x;
	shl.b32 	%r5, %r4, 10;
	mov.u32 	%r6, %tid.x;
	or.b32  	%r1, %r5, %r6;
	setp.ge.u32 	%p1, %r1, %r3;
	@%p1 bra 	$L__BB7_2;
	cvta.to.global.u64 	%rd2, %rd1;
	mul.wide.u32 	%rd3, %r1, 4;
	add.s64 	%rd4, %rd2, %rd3;
	st.global.u32 	[%rd4], %r2;
$L__BB7_2:
	ret;

}
	// .globl	_Z17reduceAddUnsignedPjiPKj
.visible .entry _Z17reduceAddUnsignedPjiPKj(
	.param .u64 .ptr .align 1 _Z17reduceAddUnsignedPjiPKj_param_0,
	.param .u32 _Z17reduceAddUnsignedPjiPKj_param_1,
	.param .u64 .ptr .align 1 _Z17reduceAddUnsignedPjiPKj_param_2
)
{
	.reg .pred 	%p<3>;
	.reg .b32 	%r<9>;
	.reg .b64 	%rd<7>;

	ld.param.u64 	%rd1, [_Z17reduceAddUnsignedPjiPKj_param_0];
	ld.param.u32 	%r2, [_Z17reduceAddUnsignedPjiPKj_param_1];
	ld.param.u64 	%rd2, [_Z17reduceAddUnsignedPjiPKj_param_2];
	mov.u32 	%r3, %ctaid.x;
	shl.b32 	%r4, %r3, 10;
	mov.u32 	%r5, %tid.x;
	or.b32  	%r1, %r4, %r5;
	setp.ge.u32 	%p1, %r1, %r2;
	@%p1 bra 	$L__BB8_2;
	cvta.to.global.u64 	%rd3, %rd1;
	cvta.to.global.u64 	%rd4, %rd2;
	mul.wide.u32 	%rd5, %r1, 4;
	add.s64 	%rd6, %rd4, %rd5;
	ld.global.u32 	%r6, [%rd6];
	setp.eq.s32 	%p2, %r6, 2147483647;
	selp.b32 	%r7, 0, %r6, %p2;
	atom.global.add.u32 	%r8, [%rd3], %r7;
$L__BB8_2:
	ret;

}
	// .globl	_Z9ewiseLessPjiPKjS1_
.visible .entry _Z9ewiseLessPjiPKjS1_(
	.param .u64 .ptr .align 1 _Z9ewiseLessPjiPKjS1__param_0,
	.param .u32 _Z9ewiseLessPjiPKjS1__param_1,
	.param .u64 .ptr .align 1 _Z9ewiseLessPjiPKjS1__param_2,
	.param .u64 .ptr .align 1 _Z9ewiseLessPjiPKjS1__param_3
)
{
	.reg .pred 	%p<3>;
	.reg .b32 	%r<9>;
	.reg .b64 	%rd<11>;

	ld.param.u64 	%rd1, [_Z9ewiseLessPjiPKjS1__param_0];
	ld.param.u32 	%r2, [_Z9ewiseLessPjiPKjS1__param_1];
	ld.param.u64 	%rd2, [_Z9ewiseLessPjiPKjS1__param_2];
	ld.param.u64 	%rd3, [_Z9ewiseLessPjiPKjS1__param_3];
	mov.u32 	%r3, %ctaid.x;
	shl.b32 	%r4, %r3, 10;
	mov.u32 	%r5, %tid.x;
	or.b32  	%r1, %r4, %r5;
	setp.ge.u32 	%p1, %r1, %r2;
	@%p1 bra 	$L__BB9_2;
	cvta.to.global.u64 	%rd4, %rd2;
	cvta.to.global.u64 	%rd5, %rd3;
	cvta.to.global.u64 	%rd6, %rd1;
	mul.wide.u32 	%rd7, %r1, 4;
	add.s64 	%rd8, %rd4, %rd7;
	ld.global.u32 	%r6, [%rd8];
	add.s64 	%rd9, %rd5, %rd7;
	ld.global.u32 	%r7, [%rd9];
	setp.lt.u32 	%p2, %r6, %r7;
	selp.u32 	%r8, 1, 0, %p2;
	add.s64 	%rd10, %rd6, %rd7;
	st.global.u32 	[%rd10], %r8;
$L__BB9_2:
	ret;

}
	// .globl	_Z8ewiseMinPjiPKjS1_
.visible .entry _Z8ewiseMinPjiPKjS1_(
	.param .u64 .ptr .align 1 _Z8ewiseMinPjiPKjS1__param_0,
	.param .u32 _Z8ewiseMinPjiPKjS1__param_1,
	.param .u64 .ptr .align 1 _Z8ewiseMinPjiPKjS1__param_2,
	.param .u64 .ptr .align 1 _Z8ewiseMinPjiPKjS1__param_3
)
{
	.reg .pred 	%p<2>;
	.reg .b32 	%r<9>;
	.reg .b64 	%rd<11>;

	ld.param.u64 	%rd1, [_Z8ewiseMinPjiPKjS1__param_0];
	ld.param.u32 	%r2, [_Z8ewiseMinPjiPKjS1__param_1];
	ld.param.u64 	%rd2, [_Z8ewiseMinPjiPKjS1__param_2];
	ld.param.u64 	%rd3, [_Z8ewiseMinPjiPKjS1__param_3];
	mov.u32 	%r3, %ctaid.x;
	shl.b32 	%r4, %r3, 10;
	mov.u32 	%r5, %tid.x;
	or.b32  	%r1, %r4, %r5;
	setp.ge.u32 	%p1, %r1, %r2;
	@%p1 bra 	$L__BB10_2;
	cvta.to.global.u64 	%rd4, %rd2;
	cvta.to.global.u64 	%rd5, %rd3;
	cvta.to.global.u64 	%rd6, %rd1;
	mul.wide.u32 	%rd7, %r1, 4;
	add.s64 	%rd8, %rd4, %rd7;
	ld.global.u32 	%r6, [%rd8];
	add.s64 	%rd9, %rd5, %rd7;
	ld.global.u32 	%r7, [%rd9];
	min.u32 	%r8, %r6, %r7;
	add.s64 	%rd10, %rd6, %rd7;
	st.global.u32 	[%rd10], %r8;
$L__BB10_2:
	ret;

}
	// .globl	_Z9assignMaxPjiPKjj
.visible .entry _Z9assignMaxPjiPKjj(
	.param .u64 .ptr .align 1 _Z9assignMaxPjiPKjj_param_0,
	.param .u32 _Z9assignMaxPjiPKjj_param_1,
	.param .u64 .ptr .align 1 _Z9assignMaxPjiPKjj_param_2,
	.param .u32 _Z9assignMaxPjiPKjj_param_3
)
{
	.reg .pred 	%p<3>;
	.reg .b32 	%r<11>;
	.reg .b64 	%rd<8>;

	ld.param.u64 	%rd2, [_Z9assignMaxPjiPKjj_param_0];
	ld.param.u32 	%r5, [_Z9assignMaxPjiPKjj_param_1];
	ld.param.u64 	%rd3, [_Z9assignMaxPjiPKjj_param_2];
	ld.param.u32 	%r10, [_Z9assignMaxPjiPKjj_param_3];
	mov.u32 	%r6, %ctaid.x;
	shl.b32 	%r7, %r6, 10;
	mov.u32 	%r8, %tid.x;
	or.b32  	%r1, %r7, %r8;
	setp.ge.u32 	%p1, %r1, %r5;
	@%p1 bra 	$L__BB11_4;
	cvta.to.global.u64 	%rd4, %rd2;
	cvta.to.global.u64 	%rd5, %rd3;
	mul.wide.u32 	%rd6, %r1, 4;
	add.s64 	%rd7, %rd5, %rd6;
	ld.global.u32 	%r9, [%rd7];
	setp.eq.s32 	%p2, %r9, 0;
	add.s64 	%rd1, %rd4, %rd6;
	@%p2 bra 	$L__BB11_3;
	ld.global.u32 	%r10, [%rd1];
$L__BB11_3:
	st.global.u32 	[%rd1], %r10;
$L__BB11_4:
	ret;

}
	// .globl	_Z7fillValPfif
.visible .entry _Z7fillValPfif(
	.param .u64 .ptr .align 1 _Z7fillValPfif_param_0,
	.param .u32 _Z7fillValPfif_param_1,
	.param .f32 _Z7fillValPfif_param_2
)
{
	.reg .pred 	%p<2>;
	.reg .b32 	%r<6>;
	.reg .b32 	%f<2>;
	.reg .b64 	%rd<5>;

	ld.param.u64 	%rd1, [_Z7fillValPfif_param_0];
	ld.param.u32 	%r2, [_Z7fillValPfif_param_1];
	ld.param.f32 	%f1, [_Z7fillValPfif_param_2];
	mov.u32 	%r3, %ctaid.x;
	shl.b32 	%r4, %r3, 10;
	mov.u32 	%r5, %tid.x;
	or.b32  	%r1, %r4, %r5;
	setp.ge.u32 	%p1, %r1, %r2;
	@%p1 bra 	$L__BB12_2;
	cvta.to.global.u64 	%rd2, %rd1;
	mul.wide.u32 	%rd3, %r1, 4;
	add.s64 	%rd4, %rd2, %rd3;
	st.global.f32 	[%rd4], %f1;
$L__BB12_2:
	ret;

}
	// .globl	_Z11ewiseAddValPfiPKff
.visible .entry _Z11ewiseAddValPfiPKff(
	.param .u64 .ptr .align 1 _Z11ewiseAddValPfiPKff_param_0,
	.param .u32 _Z11ewiseAddValPfiPKff_param_1,
	.param .u64 .ptr .align 1 _Z11ewiseAddValPfiPKff_param_2,
	.param .f32 _Z11ewiseAddValPfiPKff_param_3
)
{
	.reg .pred 	%p<2>;
	.reg .b32 	%r<6>;
	.reg .b32 	%f<4>;
	.reg .b64 	%rd<8>;

	ld.param.u64 	%rd1, [_Z11ewiseAddValPfiPKff_param_0];
	ld.param.u32 	%r2, [_Z11ewiseAddValPfiPKff_param_1];
	ld.param.u64 	%rd2, [_Z11ewiseAddValPfiPKff_param_2];
	ld.param.f32 	%f1, [_Z11ewiseAddValPfiPKff_param_3];
	mov.u32 	%r3, %ctaid.x;
	shl.b32 	%r4, %r3, 10;
	mov.u32 	%r5, %tid.x;
	or.b32  	%r1, %r4, %r5;
	setp.ge.u32 	%p1, %r1, %r2;
	@%p1 bra 	$L__BB13_2;
	cvta.to.global.u64 	%rd3, %rd2;
	cvta.to.global.u64 	%rd4, %rd1;
	mul.wide.u32 	%rd5, %r1, 4;
	add.s64 	%rd6, %rd3, %rd5;
	ld.global.f32 	%f2, [%rd6];
	add.f32 	%f3, %f1, %f2;
	add.s64 	%rd7, %rd4, %rd5;
	st.global.f32 	[%rd7], %f3;
$L__BB13_2:
	ret;

}
	// .globl	_Z11ewiseSubVecPfiPKfS1_
.visible .entry _Z11ewiseSubVecPfiPKfS1_(
	.param .u64 .ptr .align 1 _Z11ewiseSubVecPfiPKfS1__param_0,
	.param .u32 _Z11ewiseSubVecPfiPKfS1__param_1,
	.param .u64 .ptr .align 1 _Z11ewiseSubVecPfiPKfS1__param_2,
	.param .u64 .ptr .align 1 _Z11ewiseSubVecPfiPKfS1__param_3
)
{
	.reg .pred 	%p<2>;
	.reg .b32 	%r<6>;
	.reg .b32 	%f<4>;
	.reg .b64 	%rd<11>;

	ld.param.u64 	%rd1, [_Z11ewiseSubVecPfiPKfS1__param_0];
	ld.param.u32 	%r2, [_Z11ewiseSubVecPfiPKfS1__param_1];
	ld.param.u64 	%rd2, [_Z11ewiseSubVecPfiPKfS1__param_2];
	ld.param.u64 	%rd3, [_Z11ewiseSubVecPfiPKfS1__param_3];
	mov.u32 	%r3, %ctaid.x;
	shl.b32 	%r4, %r3, 10;
	mov.u32 	%r5, %tid.x;
	or.b32  	%r1, %r4, %r5;
	setp.ge.u32 	%p1, %r1, %r2;
	@%p1 bra 	$L__BB14_2;
	cvta.to.global.u64 	%rd4, %rd2;
	cvta.to.global.u64 	%rd5, %rd3;
	cvta.to.global.u64 	%rd6, %rd1;
	mul.wide.u32 	%rd7, %r1, 4;
	add.s64 	%rd8, %rd4, %rd7;
	ld.global.f32 	%f1, [%rd8];
	add.s64 	%rd9, %rd5, %rd7;
	ld.global.f32 	%f2, [%rd9];
	sub.f32 	%f3, %f1, %f2;
	add.s64 	%rd10, %rd6, %rd7;
	st.global.f32 	[%rd10], %f3;
$L__BB14_2:
	ret;

}
	// .globl	_Z8ewiseMulPfiPKfS1_
.visible .entry _Z8ewiseMulPfiPKfS1_(
	.param .u64 .ptr .align 1 _Z8ewiseMulPfiPKfS1__param_0,
	.param .u32 _Z8ewiseMulPfiPKfS1__param_1,
	.param .u64 .ptr .align 1 _Z8ewiseMulPfiPKfS1__param_2,
	.param .u64 .ptr .align 1 _Z8ewiseMulPfiPKfS1__param_3
)
{
	.reg .pred 	%p<2>;
	.reg .b32 	%r<6>;
	.reg .b32 	%f<4>;
	.reg .b64 	%rd<11>;

	ld.param.u64 	%rd1, [_Z8ewiseMulPfiPKfS1__param_0];
	ld.param.u32 	%r2, [_Z8ewiseMulPfiPKfS1__param_1];
	ld.param.u64 	%rd2, [_Z8ewiseMulPfiPKfS1__param_2];
	ld.param.u64 	%rd3, [_Z8ewiseMulPfiPKfS1__param_3];
	mov.u32 	%r3, %ctaid.x;
	shl.b32 	%r4, %r3, 10;
	mov.u32 	%r5, %tid.x;
	or.b32  	%r1, %r4, %r5;
	setp.ge.u32 	%p1, %r1, %r2;
	@%p1 bra 	$L__BB15_2;
	cvta.to.global.u64 	%rd4, %rd2;
	cvta.to.global.u64 	%rd5, %rd3;
	cvta.to.global.u64 	%rd6, %rd1;
	mul.wide.u32 	%rd7, %r1, 4;
	add.s64 	%rd8, %rd4, %rd7;
	ld.global.f32 	%f1, [%rd8];
	add.s64 	%rd9, %rd5, %rd7;
	ld.global.f32 	%f2, [%rd9];
	mul.f32 	%f3, %f1, %f2;
	add.s64 	%rd10, %rd6, %rd7;
	st.global.f32 	[%rd10], %f3;
$L__BB15_2:
	ret;

}
	// .globl	_Z9reduceAddPfiPKf
.visible .entry _Z9reduceAddPfiPKf(
	.param .u64 .ptr .align 1 _Z9reduceAddPfiPKf_param_0,
	.param .u32 _Z9reduceAddPfiPKf_param_1,
	.param .u64 .ptr .align 1 _Z9reduceAddPfiPKf_param_2
)
{
	.reg .pred 	%p<2>;
	.reg .b32 	%r<6>;
	.reg .b32 	%f<3>;
	.reg .b64 	%rd<7>;

	ld.param.u64 	%rd1, [_Z9reduceAddPfiPKf_param_0];
	ld.param.u32 	%r2, [_Z9reduceAddPfiPKf_param_1];
	ld.param.u64 	%rd2, [_Z9reduceAddPfiPKf_param_2];
	mov.u32 	%r3, %ctaid.x;
	shl.b32 	%r4, %r3, 10;
	mov.u32 	%r5, %tid.x;
	or.b32  	%r1, %r4, %r5;
	setp.ge.u32 	%p1, %r1, %r2;
	@%p1 bra 	$L__BB16_2;
	cvta.to.global.u64 	%rd3, %rd2;
	cvta.to.global.u64 	%rd4, %rd1;
	mul.wide.u32 	%rd5, %r1, 4;
	add.s64 	%rd6, %rd3, %rd5;
	ld.global.f32 	%f1, [%rd6];
	atom.global.add.f32 	%f2, [%rd4], %f1;
$L__BB16_2:
	ret;

}
	// .globl	_Z13resetErrorptrPf
.visible .entry _Z13resetErrorptrPf(
	.param .u64 .ptr .align 1 _Z13resetErrorptrPf_param_0
)
{
	.reg .b32 	%r<2>;
	.reg .b64 	%rd<3>;

	ld.param.u64 	%rd1, [_Z13resetErrorptrPf_param_0];
	cvta.to.global.u64 	%rd2, %rd1;
	mov.b32 	%r1, 0;
	st.global.u32 	[%rd2], %r1;
	ret;

}
	// .globl	_Z13assignScatterPfiPKfS1_
.visible .entry _Z13assignScatterPfiPKfS1_(
	.param .u64 .ptr .align 1 _Z13assignScatterPfiPKfS1__param_0,
	.param .u32 _Z13assignScatterPfiPKfS1__param_1,
	.param .u64 .ptr .align 1 _Z13assignScatterPfiPKfS1__param_2,
	.param .u64 .ptr .align 1 _Z13assignScatterPfiPKfS1__param_3
)
{
	.reg .pred 	%p<2>;
	.reg .b32 	%r<7>;
	.reg .b32 	%f<3>;
	.reg .b64 	%rd<12>;

	ld.param.u64 	%rd1, [_Z13assignScatterPfiPKfS1__param_0];
	ld.param.u32 	%r2, [_Z13assignScatterPfiPKfS1__param_1];
	ld.param.u64 	%rd2, [_Z13assignScatterPfiPKfS1__param_2];
	ld.param.u64 	%rd3, [_Z13assignScatterPfiPKfS1__param_3];
	mov.u32 	%r3, %ctaid.x;
	shl.b32 	%r4, %r3, 10;
	mov.u32 	%r5, %tid.x;
	or.b32  	%r1, %r4, %r5;
	setp.ge.u32 	%p1, %r1, %r2;
	@%p1 bra 	$L__BB18_2;
	cvta.to.global.u64 	%rd4, %rd2;
	cvta.to.global.u64 	%rd5, %rd3;
	cvta.to.global.u64 	%rd6, %rd1;
	mul.wide.u32 	%rd7, %r1, 4;
	add.s64 	%rd8, %rd4, %rd7;
	ld.global.f32 	%f1, [%rd8];
	add.s64 	%rd9, %rd5, %rd7;
	ld.global.f32 	%f2, [%rd9];
	cvt.rzi.s32.f32 	%r6, %f2;
	mul.wide.s32 	%rd10, %r6, 4;
	add.s64 	%rd11, %rd6, %rd10;
	st.global.f32 	[%rd11], %f1;
$L__BB18_2:
	ret;

}
	// .globl	_Z13extractGatherPfiPKf
.visible .entry _Z13extractGatherPfiPKf(
	.param .u64 .ptr .align 1 _Z13extractGatherPfiPKf_param_0,
	.param .u32 _Z13extractGatherPfiPKf_param_1,
	.param .u64 .ptr .align 1 _Z13extractGatherPfiPKf_param_2
)
{
	.reg .pred 	%p<2>;
	.reg .b32 	%r<7>;
	.reg .b32 	%f<3>;
	.reg .b64 	%rd<10>;

	ld.param.u64 	%rd1, [_Z13extractGatherPfiPKf_param_0];
	ld.param.u32 	%r2, [_Z13extractGatherPfiPKf_param_1];
	ld.param.u64 	%rd2, [_Z13extractGatherPfiPKf_param_2];
	mov.u32 	%r3, %ctaid.x;
	shl.b32 	%r4, %r3, 10;
	mov.u32 	%r5, %tid.x;
	or.b32  	%r1, %r4, %r5;
	setp.ge.u32 	%p1, %r1, %r2;
	@%p1 bra 	$L__BB19_2;
	cvta.to.global.u64 	%rd3, %rd2;
	cvta.to.global.u64 	%rd4, %rd1;
	mul.wide.u32 	%rd5, %r1, 4;
	add.s64 	%rd6, %rd3, %rd5;
	ld.global.f32 	%f1, [%rd6];
	cvt.rzi.s32.f32 	%r6, %f1;
	mul.wide.s32 	%rd7, %r6, 4;
	add.s64 	%rd8, %rd3, %rd7;
	ld.global.f32 	%f2, [%rd8];
	add.s64 	%rd9, %rd4, %rd5;
	st.global.f32 	[%rd9], %f2;
$L__BB19_2:
	ret;

}
	// .globl	_Z13ewiseNotEqualPfiPKfS1_
.visible .entry _Z13ewiseNotEqualPfiPKfS1_(
	.param .u64 .ptr .align 1 _Z13ewiseNotEqualPfiPKfS1__param_0,
	.param .u32 _Z13ewiseNotEqualPfiPKfS1__param_1,
	.param .u64 .ptr .align 1 _Z13ewiseNotEqualPfiPKfS1__param_2,
	.param .u64 .ptr .align 1 _Z13ewiseNotEqualPfiPKfS1__param_3
)
{
	.reg .pred 	%p<3>;
	.reg .b32 	%r<6>;
	.reg .b32 	%f<4>;
	.reg .b64 	%rd<11>;

	ld.param.u64 	%rd1, [_Z13ewiseNotEqualPfiPKfS1__param_0];
	ld.param.u32 	%r2, [_Z13ewiseNotEqualPfiPKfS1__param_1];
	ld.param.u64 	%rd2, [_Z13ewiseNotEqualPfiPKfS1__param_2];
	ld.param.u64 	%rd3, [_Z13ewiseNotEqualPfiPKfS1__param_3];
	mov.u32 	%r3, %ctaid.x;
	shl.b32 	%r4, %r3, 10;
	mov.u32 	%r5, %tid.x;
	or.b32  	%r1, %r4, %r5;
	setp.ge.u32 	%p1, %r1, %r2;
	@%p1 bra 	$L__BB20_2;
	cvta.to.global.u64 	%rd4, %rd2;
	cvta.to.global.u64 	%rd5, %rd3;
	cvta.to.global.u64 	%rd6, %rd1;
	mul.wide.u32 	%rd7, %r1, 4;
	add.s64 	%rd8, %rd4, %rd7;
	ld.global.f32 	%f1, [%rd8];
	add.s64 	%rd9, %rd5, %rd7;
	ld.global.f32 	%f2, [%rd9];
	setp.neu.f32 	%p2, %f1, %f2;
	selp.f32 	%f3, 0f3F800000, 0f00000000, %p2;
	add.s64 	%rd10, %rd6, %rd7;
	st.global.f32 	[%rd10], %f3;
$L__BB20_2:
	ret;

}
	// .globl	_Z20count_workload_splitPiPKiiS1_i
.visible .entry _Z20count_workload_splitPiPKiiS1_i(
	.param .u64 .ptr .align 1 _Z20count_workload_splitPiPKiiS1_i_param_0,
	.param .u64 .ptr .align 1 _Z20count_workload_splitPiPKiiS1_i_param_1,
	.param .u32 _Z20count_workload_splitPiPKiiS1_i_param_2,
	.param .u64 .ptr .align 1 _Z20count_workload_splitPiPKiiS1_i_param_3,
	.param .u32 _Z20count_workload_splitPiPKiiS1_i_param_4
)
{
	.reg .pred 	%p<16>;
	.reg .b32 	%r<70>;
	.reg .b32 	%f<17>;
	.reg .b64 	%rd<15>;

	ld.param.u64 	%rd8, [_Z20count_workload_splitPiPKiiS1_i_param_0];
	ld.param.u64 	%rd9, [_Z20count_workload_splitPiPKiiS1_i_param_1];
	ld.param.u32 	%r44, [_Z20count_workload_splitPiPKiiS1_i_param_2];
	ld.param.u32 	%r45, [_Z20count_workload_splitPiPKiiS1_i_param_4];
	cvta.to.global.u64 	%rd1, %rd9;
	setp.lt.s32 	%p1, %r44, 1;
	mov.b32 	%r58, 0;
	@%p1 bra 	$L__BB21_27;
	cvt.rn.f32.s32 	%f1, %r45;
	and.b32  	%r1, %r44, 3;
	setp.lt.u32 	%p2, %r44, 4;
	mov.b32 	%r63, 0;
	mov.u32 	%r58, %r63;
	@%p2 bra 	$L__BB21_20;
	and.b32  	%r63, %r44, 2147483644;
	ld.global.u32 	%r56, [%rd1];
	add.s64 	%rd13, %rd1, 8;
	neg.s32 	%r55, %r63;
	mov.b32 	%r58, 0;
$L__BB21_3:
	ld.global.u32 	%r8, [%rd13+-4];
	sub.s32 	%r9, %r8, %r56;
	setp.eq.s32 	%p3, %r9, 0;
	@%p3 bra 	$L__BB21_7;
	setp.le.s32 	%p4, %r9, %r45;
	@%p4 bra 	$L__BB21_6;
	cvt.rn.f32.s32 	%f2, %r9;
	div.rn.f32 	%f3, %f2, %f1;
	cvt.rpi.f32.f32 	%f4, %f3;
	cvt.rzi.s32.f32 	%r50, %f4;
	add.s32 	%r58, %r50, %r58;
	bra.uni 	$L__BB21_7;
$L__BB21_6:
	add.s32 	%r58, %r58, 1;
$L__BB21_7:
	ld.global.u32 	%r13, [%rd13];
	sub.s32 	%r14, %r13, %r8;
	setp.eq.s32 	%p5, %r14, 0;
	@%p5 bra 	$L__BB21_11;
	setp.gt.s32 	%p6, %r14, %r45;
	@%p6 bra 	$L__BB21_10;
	add.s32 	%r58, %r58, 1;
	bra.uni 	$L__BB21_11;
$L__BB21_10:
	cvt.rn.f32.s32 	%f5, %r14;
	div.rn.f32 	%f6, %f5, %f1;
	cvt.rpi.f32.f32 	%f7, %f6;
	cvt.rzi.s32.f32 	%r51, %f7;
	add.s32 	%r58, %r51, %r58;
$L__BB21_11:
	ld.global.u32 	%r18, [%rd13+4];
	sub.s32 	%r19, %r18, %r13;
	setp.eq.s32 	%p7, %r19, 0;
	@%p7 bra 	$L__BB21_15;
	setp.gt.s32 	%p8, %r19, %r45;
	@%p8 bra 	$L__BB21_14;
	add.s32 	%r58, %r58, 1;
	bra.uni 	$L__BB21_15;
$L__BB21_14:
	cvt.rn.f32.s32 	%f8, %r19;
	div.rn.f32 	%f9, %f8, %f1;
	cvt.rpi.f32.f32 	%f10, %f9;
	cvt.rzi.s32.f32 	%r52, %f10;
	add.s32 	%r58, %r52, %r58;
$L__BB21_15:
	ld.global.u32 	%r56, [%rd13+8];
	sub.s32 	%r24, %r56, %r18;
	setp.eq.s32 	%p9, %r24, 0;
	@%p9 bra 	$L__BB21_19;
	setp.gt.s32 	%p10, %r24, %r45;
	@%p10 bra 	$L__BB21_18;
	add.s32 	%r58, %r58, 1;
	bra.uni 	$L__BB21_19;
$L__BB21_18:
	cvt.rn.f32.s32 	%f11, %r24;
	div.rn.f32 	%f12, %f11, %f1;
	cvt.rpi.f32.f32 	%f13, %f12;
	cvt.rzi.s32.f32 	%r53, %f13;
	add.s32 	%r58, %r53, %r58;
$L__BB21_19:
	add.s64 	%rd13, %rd13, 16;
	add.s32 	%r55, %r55, 4;
	setp.ne.s32 	%p11, %r55, 0;
	@%p11 bra 	$L__BB21_3;
$L__BB21_20:
	setp.eq.s32 	%p12, %r1, 0;
	@%p12 bra 	$L__BB21_27;
	mul.wide.u32 	%rd10, %r63, 4;
	add.s64 	%rd11, %rd1, %rd10;
	ld.global.u32 	%r66, [%rd11];
	add.s64 	%rd14, %rd11, 4;
	neg.s32 	%r65, %r1;
$L__BB21_22:
	.pragma "nounroll";
	mov.u32 	%r35, %r66;
	ld.global.u32 	%r66, [%rd14];
	sub.s32 	%r38, %r66, %r35;
	setp.eq.s32 	%p13, %r38, 0;
	@%p13 bra 	$L__BB21_26;
	setp.gt.s32 	%p14, %r38, %r45;
	@%p14 bra 	$L__BB21_25;
	add.s32 	%r58, %r58, 1;
	bra.uni 	$L__BB21_26;
$L__BB21_25:
	cvt.rn.f32.s32 	%f14, %r38;
	div.rn.f32 	%f15, %f14, %f1;
	cvt.rpi.f32.f32 	%f16, %f15;
	cvt.rzi.s32.f32 	%r54, %f16;
	add.s32 	%r58, %r54, %r58;
$L__BB21_26:
	add.s64 	%rd14, %rd14, 4;
	add.s32 	%r65, %r65, 1;
	setp.ne.s32 	%p15, %r65, 0;
	@%p15 bra 	$L__BB21_22;
$L__BB21_27:
	cvta.to.global.u64 	%rd12, %rd8;
	st.global.u32 	[%rd12], %r58;
	ret;

}
	// .globl	_Z14workload_splitPiPKiii
.visible .entry _Z14workload_splitPiPKiii(
	.param .u64 .ptr .align 1 _Z14workload_splitPiPKiii_param_0,
	.param .u64 .ptr .align 1 _Z14workload_splitPiPKiii_param_1,
	.param .u32 _Z14workload_splitPiPKiii_param_2,
	.param .u32 _Z14workload_splitPiPKiii_param_3
)
{
	.reg .pred 	%p<15>;
	.reg .b32 	%r<118>;
	.reg .b64 	%rd<20>;

	ld.param.u64 	%rd6, [_Z14workload_splitPiPKiii_param_0];
	ld.param.u64 	%rd5, [_Z14workload_splitPiPKiii_param_1];
	ld.param.u32 	%r43, [_Z14workload_splitPiPKiii_param_2];
	ld.param.u32 	%r44, [_Z14workload_splitPiPKiii_param_3];
	cvta.to.global.u64 	%rd1, %rd6;
	setp.lt.s32 	%p1, %r43, 1;
	@%p1 bra 	$L__BB22_20;
	shl.b32 	%r1, %r44, 3;
	shl.b32 	%r2, %r44, 1;
	mul.lo.s32 	%r3, %r44, 3;
	shl.b32 	%r4, %r44, 2;
	mul.lo.s32 	%r5, %r44, 5;
	mul.lo.s32 	%r6, %r44, 6;
	mul.lo.s32 	%r7, %r44, 7;
	add.s64 	%rd2, %rd1, 48;
	cvta.to.global.u64 	%rd3, %rd5;
	mov.b32 	%r101, 0;
	mov.u32 	%r115, %r101;
$L__BB22_2:
	mov.u32 	%r8, %r101;
	add.s32 	%r101, %r8, 1;
	mul.wide.u32 	%rd7, %r8, 4;
	add.s64 	%rd4, %rd3, %rd7;
	ld.global.u32 	%r46, [%rd4+4];
	ld.global.u32 	%r47, [%rd4];
	sub.s32 	%r11, %r46, %r47;
	setp.eq.s32 	%p2, %r11, 0;
	@%p2 bra 	$L__BB22_19;
	setp.le.s32 	%p3, %r11, %r44;
	@%p3 bra 	$L__BB22_18;
	div.s32 	%r12, %r11, %r44;
	setp.lt.s32 	%p4, %r12, 1;
	mov.b32 	%r116, 0;
	@%p4 bra 	$L__BB22_16;
	and.b32  	%r13, %r12, 7;
	setp.lt.u32 	%p5, %r12, 8;
	mov.b32 	%r110, 0;
	@%p5 bra 	$L__BB22_8;
	and.b32  	%r110, %r12, 2147483640;
	neg.s32 	%r104, %r110;
	mov.b32 	%r103, 0;
$L__BB22_7:
	.pragma "nounroll";
	mul.wide.s32 	%rd10, %r115, 4;
	add.s64 	%rd11, %rd2, %rd10;
	st.global.u32 	[%rd11+-48], %r8;
	ld.global.u32 	%r53, [%rd4];
	add.s32 	%r54, %r103, %r53;
	st.global.u32 	[%rd11+-44], %r54;
	st.global.u32 	[%rd11+-40], %r44;
	st.global.u32 	[%rd11+-36], %r8;
	ld.global.u32 	%r55, [%rd4];
	add.s32 	%r56, %r44, %r103;
	add.s32 	%r57, %r56, %r55;
	st.global.u32 	[%rd11+-32], %r57;
	st.global.u32 	[%rd11+-28], %r44;
	st.global.u32 	[%rd11+-24], %r8;
	ld.global.u32 	%r58, [%rd4];
	add.s32 	%r59, %r2, %r103;
	add.s32 	%r60, %r59, %r58;
	st.global.u32 	[%rd11+-20], %r60;
	st.global.u32 	[%rd11+-16], %r44;
	st.global.u32 	[%rd11+-12], %r8;
	ld.global.u32 	%r61, [%rd4];
	add.s32 	%r62, %r3, %r103;
	add.s32 	%r63, %r62, %r61;
	st.global.u32 	[%rd11+-8], %r63;
	st.global.u32 	[%rd11+-4], %r44;
	st.global.u32 	[%rd11], %r8;
	ld.global.u32 	%r64, [%rd4];
	add.s32 	%r65, %r4, %r103;
	add.s32 	%r66, %r65, %r64;
	st.global.u32 	[%rd11+4], %r66;
	st.global.u32 	[%rd11+8], %r44;
	st.global.u32 	[%rd11+12], %r8;
	ld.global.u32 	%r67, [%rd4];
	add.s32 	%r68, %r5, %r103;
	add.s32 	%r69, %r68, %r67;
	st.global.u32 	[%rd11+16], %r69;
	st.global.u32 	[%rd11+20], %r44;
	st.global.u32 	[%rd11+24], %r8;
	ld.global.u32 	%r70, [%rd4];
	add.s32 	%r71, %r6, %r103;
	add.s32 	%r72, %r71, %r70;
	st.global.u32 	[%rd11+28], %r72;
	st.global.u32 	[%rd11+32], %r44;
	st.global.u32 	[%rd11+36], %r8;
	ld.global.u32 	%r73, [%rd4];
	add.s32 	%r74, %r7, %r103;
	add.s32 	%r75, %r74, %r73;
	st.global.u32 	[%rd11+40], %r75;
	add.s32 	%r115, %r115, 24;
	st.global.u32 	[%rd11+44], %r44;
	add.s32 	%r104, %r104, 8;
	add.s32 	%r103, %r103, %r1;
	setp.ne.s32 	%p6, %r104, 0;
	@%p6 bra 	$L__BB22_7;
$L__BB22_8:
	setp.eq.s32 	%p7, %r13, 0;
	mov.u32 	%r116, %r12;
	@%p7 bra 	$L__BB22_16;
	and.b32  	%r25, %r12, 3;
	setp.lt.u32 	%p8, %r13, 4;
	@%p8 bra 	$L__BB22_11;
	mul.wide.s32 	%rd12, %r115, 4;
	add.s64 	%rd13, %rd1, %rd12;
	st.global.u32 	[%rd13], %r8;
	ld.global.u32 	%r77, [%rd4];
	mul.lo.s32 	%r78, %r110, %r44;
	add.s32 	%r79, %r77, %r78;
	st.global.u32 	[%rd13+4], %r79;
	st.global.u32 	[%rd13+8], %r44;
	st.global.u32 	[%rd13+12], %r8;
	ld.global.u32 	%r80, [%rd4];
	add.s32 	%r81, %r78, %r44;
	add.s32 	%r82, %r80, %r81;
	st.global.u32 	[%rd13+16], %r82;
	st.global.u32 	[%rd13+20], %r44;
	st.global.u32 	[%rd13+24], %r8;
	ld.global.u32 	%r83, [%rd4];
	add.s32 	%r84, %r81, %r44;
	add.s32 	%r85, %r83, %r84;
	st.global.u32 	[%rd13+28], %r85;
	st.global.u32 	[%rd13+32], %r44;
	st.global.u32 	[%rd13+36], %r8;
	ld.global.u32 	%r86, [%rd4];
	add.s32 	%r87, %r84, %r44;
	add.s32 	%r88, %r86, %r87;
	st.global.u32 	[%rd13+40], %r88;
	st.global.u32 	[%rd13+44], %r44;
	add.s32 	%r115, %r115, 12;
	add.s32 	%r110, %r110, 4;
$L__BB22_11:
	setp.eq.s32 	%p9, %r25, 0;
	mov.u32 	%r116, %r12;
	@%p9 bra 	$L__BB22_16;
	setp.eq.s32 	%p10, %r25, 1;
	@%p10 bra 	$L__BB22_14;
	mul.wide.s32 	%rd14, %r115, 4;
	add.s64 	%rd15, %rd1, %rd14;
	st.global.u32 	[%rd15], %r8;
	ld.global.u32 	%r90, [%rd4];
	mul.lo.s32 	%r91, %r110, %r44;
	add.s32 	%r92, %r90, %r91;
	st.global.u32 	[%rd15+4], %r92;
	st.global.u32 	[%rd15+8], %r44;
	st.global.u32 	[%rd15+12], %r8;
	ld.global.u32 	%r93, [%rd4];
	add.s32 	%r94, %r91, %r44;
	add.s32 	%r95, %r93, %r94;
	st.global.u32 	[%rd15+16], %r95;
	st.global.u32 	[%rd15+20], %r44;
	add.s32 	%r115, %r115, 6;
	add.s32 	%r110, %r110, 2;
$L__BB22_14:
	and.b32  	%r96, %r12, 1;
	setp.eq.b32 	%p11, %r96, 1;
	not.pred 	%p12, %p11;
	mov.u32 	%r116, %r12;
	@%p12 bra 	$L__BB22_16;
	mul.wide.s32 	%rd16, %r115, 4;
	add.s64 	%rd17, %rd1, %rd16;
	st.global.u32 	[%rd17], %r8;
	ld.global.u32 	%r97, [%rd4];
	mad.lo.s32 	%r98, %r110, %r44, %r97;
	st.global.u32 	[%rd17+4], %r98;
	add.s32 	%r115, %r115, 3;
	st.global.u32 	[%rd17+8], %r44;
	mov.u32 	%r116, %r12;
$L__BB22_16:
	rem.s32 	%r39, %r11, %r44;
	setp.eq.s32 	%p13, %r39, 0;
	@%p13 bra 	$L__BB22_19;
	mul.wide.s32 	%rd18, %r115, 4;
	add.s64 	%rd19, %rd1, %rd18;
	st.global.u32 	[%rd19], %r8;
	ld.global.u32 	%r99, [%rd4];
	mad.lo.s32 	%r100, %r116, %r44, %r99;
	st.global.u32 	[%rd19+4], %r100;
	add.s32 	%r115, %r115, 3;
	st.global.u32 	[%rd19+8], %r39;
	bra.uni 	$L__BB22_19;
$L__BB22_18:
	mul.wide.s32 	%rd8, %r115, 4;
	add.s64 	%rd9, %rd1, %rd8;
	st.global.u32 	[%rd9], %r8;
	ld.global.u32 	%r48, [%rd4];
	st.global.u32 	[%rd9+4], %r48;
	add.s32 	%r115, %r115, 3;
	st.global.u32 	[%rd9+8], %r11;
$L__BB22_19:
	setp.ne.s32 	%p14, %r101, %r43;
	@%p14 bra 	$L__BB22_2;
$L__BB22_20:
	ret;

}
	// .globl	_Z20count_workload_mergePiPKiiS1_i
.visible .entry _Z20count_workload_mergePiPKiiS1_i(
	.param .u64 .ptr .align 1 _Z20count_workload_mergePiPKiiS1_i_param_0,
	.param .u64 .ptr .align 1 _Z20count_workload_mergePiPKiiS1_i_param_1,
	.param .u32 _Z20count_workload_mergePiPKiiS1_i_param_2,
	.param .u64 .ptr .align 1 _Z20count_workload_mergePiPKiiS1_i_param_3,
	.param .u32 _Z20count_workload_mergePiPKiiS1_i_param_4
)
{
	.reg .pred 	%p<6>;
	.reg .b32 	%r<31>;
	.reg .b64 	%rd<9>;

	ld.param.u64 	%rd2, [_Z20count_workload_mergePiPKiiS1_i_param_0];
	ld.param.u64 	%rd3, [_Z20count_workload_mergePiPKiiS1_i_param_1];
	ld.param.u32 	%r17, [_Z20count_workload_mergePiPKiiS1_i_param_2];
	ld.param.u32 	%r18, [_Z20count_workload_mergePiPKiiS1_i_param_4];
	cvta.to.global.u64 	%rd1, %rd3;
	setp.lt.s32 	%p1, %r17, 1;
	mov.b32 	%r28, 0;
	@%p1 bra 	$L__BB23_8;
	mov.b32 	%r29, 0;
	mov.u32 	%r28, %r29;
$L__BB23_2:
	mul.wide.s32 	%rd4, %r29, 4;
	add.s64 	%rd5, %rd1, %rd4;
	ld.global.u32 	%r25, [%rd5+4];
	ld.global.u32 	%r21, [%rd5];
	sub.s32 	%r26, %r25, %r21;
	setp.eq.s32 	%p2, %r26, 0;
	@%p2 bra 	$L__BB23_7;
	setp.ge.s32 	%p3, %r26, %r18;
	@%p3 bra 	$L__BB23_6;
$L__BB23_4:
	mov.u32 	%r7, %r29;
	add.s32 	%r29, %r7, 1;
	mul.wide.s32 	%rd6, %r7, 4;
	add.s64 	%rd7, %rd1, %rd6;
	ld.global.u32 	%r9, [%rd7+8];
	sub.s32 	%r22, %r9, %r25;
	add.s32 	%r26, %r26, %r22;
	setp.le.s32 	%p4, %r26, %r18;
	mov.u32 	%r25, %r9;
	@%p4 bra 	$L__BB23_4;
	add.s32 	%r28, %r28, 1;
	mov.u32 	%r29, %r7;
	bra.uni 	$L__BB23_7;
$L__BB23_6:
	add.s32 	%r28, %r28, 1;
$L__BB23_7:
	add.s32 	%r29, %r29, 1;
	setp.lt.s32 	%p5, %r29, %r17;
	@%p5 bra 	$L__BB23_2;
$L__BB23_8:
	cvta.to.global.u64 	%rd8, %rd2;
	st.global.u32 	[%rd8], %r28;
	ret;

}
	// .globl	_Z14workload_mergePiS_iPKii
.visible .entry _Z14workload_mergePiS_iPKii(
	.param .u64 .ptr .align 1 _Z14workload_mergePiS_iPKii_param_0,
	.param .u64 .ptr .align 1 _Z14workload_mergePiS_iPKii_param_1,
	.param .u32 _Z14workload_mergePiS_iPKii_param_2,
	.param .u64 .ptr .align 1 _Z14workload_mergePiS_iPKii_param_3,
	.param .u32 _Z14workload_mergePiS_iPKii_param_4
)
{
	.reg .pred 	%p<6>;
	.reg .b32 	%r<30>;
	.reg .b64 	%rd<13>;

	ld.param.u64 	%rd5, [_Z14workload_mergePiS_iPKii_param_0];
	ld.param.u64 	%rd6, [_Z14workload_mergePiS_iPKii_param_1];
	ld.param.u32 	%r16, [_Z14workload_mergePiS_iPKii_param_2];
	ld.param.u32 	%r17, [_Z14workload_mergePiS_iPKii_param_4];
	cvta.to.global.u64 	%rd1, %rd5;
	cvta.to.global.u64 	%rd2, %rd6;
	setp.lt.s32 	%p1, %r16, 1;
	@%p1 bra 	$L__BB24_9;
	mov.b32 	%r29, 0;
	mov.u32 	%r28, %r29;
$L__BB24_2:
	mul.wide.s32 	%rd7, %r29, 4;
	add.s64 	%rd3, %rd2, %rd7;
	ld.global.u32 	%r19, [%rd3+4];
	ld.global.u32 	%r20, [%rd3];
	sub.s32 	%r26, %r19, %r20;
	setp.eq.s32 	%p2, %r26, 0;
	@%p2 bra 	$L__BB24_8;
	setp.ge.s32 	%p3, %r26, %r17;
	@%p3 bra 	$L__BB24_7;
	mul.wide.s32 	%rd10, %r28, 4;
	add.s64 	%rd11, %rd1, %rd10;
	st.global.u32 	[%rd11], %r29;
	ld.global.u32 	%r25, [%rd3+4];
$L__BB24_5:
	mov.u32 	%r7, %r29;
	mov.u32 	%r5, %r25;
	add.s32 	%r29, %r7, 1;
	mul.wide.s32 	%rd12, %r7, 4;
	add.s64 	%rd4, %rd2, %rd12;
	ld.global.u32 	%r25, [%rd4+8];
	sub.s32 	%r21, %r25, %r5;
	neg.s32 	%r22, %r5;
	st.global.u32 	[%rd4+4], %r22;
	add.s32 	%r26, %r26, %r21;
	setp.le.s32 	%p4, %r26, %r17;
	@%p4 bra 	$L__BB24_5;
	st.global.u32 	[%rd4+4], %r5;
	add.s32 	%r28, %r28, 1;
	mov.u32 	%r29, %r7;
	bra.uni 	$L__BB24_8;
$L__BB24_7:
	add.s32 	%r12, %r28, 1;
	mul.wide.s32 	%rd8, %r28, 4;
	add.s64 	%rd9, %rd1, %rd8;
	st.global.u32 	[%rd9], %r29;
	mov.u32 	%r28, %r12;
$L__BB24_8:
	add.s32 	%r29, %r29, 1;
	setp.lt.s32 	%p5, %r29, %r16;
	@%p5 bra 	$L__BB24_2;
$L__BB24_9:
	ret;

}
	// .globl	_Z30count_workload_merge_and_splitPiS_iPKii
.visible .entry _Z30count_workload_merge_and_splitPiS_iPKii(
	.param .u64 .ptr .align 1 _Z30count_workload_merge_and_splitPiS_iPKii_param_0,
	.param .u64 .ptr .align 1 _Z30count_workload_merge_and_splitPiS_iPKii_param_1,
	.param .u32 _Z30count_workload_merge_and_splitPiS_iPKii_param_2,
	.param .u64 .ptr .align 1 _Z30count_workload_merge_and_splitPiS_iPKii_param_3,
	.param .u32 _Z30count_workload_merge_and_splitPiS_iPKii_param_4
)
{
	.reg .pred 	%p<13>;
	.reg .b32 	%r<50>;
	.reg .b32 	%f<5>;
	.reg .b64 	%rd<9>;

	ld.param.u64 	%rd2, [_Z30count_workload_merge_and_splitPiS_iPKii_param_0];
	ld.param.u64 	%rd3, [_Z30count_workload_merge_and_splitPiS_iPKii_param_1];
	ld.param.u32 	%r25, [_Z30count_workload_merge_and_splitPiS_iPKii_param_2];
	ld.param.u32 	%r26, [_Z30count_workload_merge_and_splitPiS_iPKii_param_4];
	cvta.to.global.u64 	%rd1, %rd3;
	setp.lt.s32 	%p1, %r25, 1;
	mov.b32 	%r49, 0;
	@%p1 bra 	$L__BB25_15;
	cvt.rn.f32.s32 	%f1, %r26;
	mov.b32 	%r48, 0;
	mov.u32 	%r47, %r48;
	mov.u32 	%r46, %r48;
$L__BB25_2:
	mul.wide.s32 	%rd4, %r48, 4;
	add.s64 	%rd5, %rd1, %rd4;
	ld.global.u32 	%r29, [%rd5+4];
	ld.global.u32 	%r30, [%rd5];
	sub.s32 	%r4, %r29, %r30;
	setp.eq.s32 	%p2, %r4, 0;
	@%p2 bra 	$L__BB25_13;
	setp.ne.s32 	%p3, %r47, 0;
	selp.s32 	%r31, -1, 0, %p3;
	add.s32 	%r48, %r48, %r31;
	selp.b32 	%r42, %r47, %r4, %p3;
	setp.ge.s32 	%p4, %r42, %r26;
	@%p4 bra 	$L__BB25_10;
	setp.ge.s32 	%p6, %r48, %r25;
	@%p6 bra 	$L__BB25_9;
	mov.u32 	%r43, %r48;
$L__BB25_6:
	add.s32 	%r48, %r43, 1;
	setp.ge.s32 	%p7, %r48, %r25;
	mov.b32 	%r44, 0;
	@%p7 bra 	$L__BB25_8;
	mul.wide.s32 	%rd6, %r43, 4;
	add.s64 	%rd7, %rd1, %rd6;
	ld.global.u32 	%r35, [%rd7+8];
	ld.global.u32 	%r36, [%rd7+4];
	sub.s32 	%r44, %r35, %r36;
$L__BB25_8:
	setp.lt.s32 	%p8, %r48, %r25;
	add.s32 	%r42, %r42, %r44;
	setp.le.s32 	%p9, %r42, %r26;
	and.pred  	%p10, %p9, %p8;
	mov.u32 	%r43, %r48;
	@%p10 bra 	$L__BB25_6;
$L__BB25_9:
	add.s32 	%r48, %r48, -1;
	add.s32 	%r46, %r46, 1;
	mov.b32 	%r47, 0;
	bra.uni 	$L__BB25_13;
$L__BB25_10:
	setp.le.s32 	%p5, %r42, %r26;
	@%p5 bra 	$L__BB25_12;
	cvt.rn.f32.s32 	%f2, %r42;
	div.rn.f32 	%f3, %f2, %f1;
	cvt.rmi.f32.f32 	%f4, %f3;
	cvt.rzi.s32.f32 	%r33, %f4;
	add.s32 	%r46, %r33, %r46;
	rem.s32 	%r47, %r42, %r26;
	bra.uni 	$L__BB25_13;
$L__BB25_12:
	add.s32 	%r46, %r46, 1;
	mov.b32 	%r47, 0;
$L__BB25_13:
	add.s32 	%r48, %r48, 1;
	setp.lt.s32 	%p11, %r48, %r25;
	@%p11 bra 	$L__BB25_2;
	setp.ne.s32 	%p12, %r47, 0;
	selp.u32 	%r38, 1, 0, %p12;
	add.s32 	%r49, %r46, %r38;
$L__BB25_15:
	cvta.to.global.u64 	%rd8, %rd2;
	st.global.u32 	[%rd8], %r49;
	ret;

}
	// .globl	_Z15getWorkloadInfoPKiiiPiS1_iS1_
.visible .entry _Z15getWorkloadInfoPKiiiPiS1_iS1_(
	.param .u64 .ptr .align 1 _Z15getWorkloadInfoPKiiiPiS1_iS1__param_0,
	.param .u32 _Z15getWorkloadInfoPKiiiPiS1_iS1__param_1,
	.param .u32 _Z15getWorkloadInfoPKiiiPiS1_iS1__param_2,
	.param .u64 .ptr .align 1 _Z15getWorkloadInfoPKiiiPiS1_iS1__param_3,
	.param .u64 .ptr .align 1 _Z15getWorkloadInfoPKiiiPiS1_iS1__param_4,
	.param .u32 _Z15getWorkloadInfoPKiiiPiS1_iS1__param_5,
	.param .u64 .ptr .align 1 _Z15getWorkloadInfoPKiiiPiS1_iS1__param_6
)
{
	.reg .pred 	%p<20>;
	.reg .b32 	%r<169>;
	.reg .b64 	%rd<43>;

	ld.param.u64 	%rd9, [_Z15getWorkloadInfoPKiiiPiS1_iS1__param_0];
	ld.param.u32 	%r87, [_Z15getWorkloadInfoPKiiiPiS1_iS1__param_1];
	ld.param.u32 	%r88, [_Z15getWorkloadInfoPKiiiPiS1_iS1__param_2];
	ld.param.u64 	%rd10, [_Z15getWorkloadInfoPKiiiPiS1_iS1__param_3];
	ld.param.u64 	%rd11, [_Z15getWorkloadInfoPKiiiPiS1_iS1__param_4];
	ld.param.u64 	%rd7, [_Z15getWorkloadInfoPKiiiPiS1_iS1__param_6];
	cvta.to.global.u64 	%rd1, %rd9;
	cvta.to.global.u64 	%rd2, %rd11;
	cvta.to.global.u64 	%rd3, %rd10;
	setp.lt.s32 	%p1, %r87, 1;
	mov.b32 	%r162, -1;
	mov.b32 	%r158, 0;
	mov.b64 	%rd42, 0;
	mov.u32 	%r159, %r158;
	@%p1 bra 	$L__BB26_26;
	shl.b32 	%r1, %r88, 2;
	shl.b32 	%r2, %r88, 1;
	mul.lo.s32 	%r3, %r88, 3;
	mov.b32 	%r122, 0;
	mov.u32 	%r159, %r122;
	mov.u32 	%r158, %r122;
	mov.u32 	%r157, %r122;
$L__BB26_2:
	mul.wide.s32 	%rd12, %r122, 4;
	add.s64 	%rd4, %rd1, %rd12;
	ld.global.nc.u32 	%r160, [%rd4];
	ld.global.nc.u32 	%r94, [%rd4+4];
	sub.s32 	%r9, %r94, %r160;
	setp.eq.s32 	%p2, %r9, 0;
	mov.b32 	%r131, 0;
	mov.u32 	%r162, %r122;
	@%p2 bra 	$L__BB26_24;
	setp.eq.s32 	%p3, %r159, 0;
	mov.u32 	%r131, %r9;
	mov.u32 	%r162, %r122;
	@%p3 bra 	$L__BB26_5;
	add.s32 	%r162, %r122, -1;
	ld.global.nc.u32 	%r95, [%rd4+-4];
	sub.s32 	%r97, %r160, %r95;
	rem.s32 	%r98, %r97, %r88;
	sub.s32 	%r160, %r160, %r98;
	mov.u32 	%r131, %r159;
$L__BB26_5:
	setp.ge.s32 	%p4, %r131, %r88;
	@%p4 bra 	$L__BB26_12;
	mul.wide.s32 	%rd29, %r158, 4;
	add.s64 	%rd30, %rd2, %rd29;
	st.global.u32 	[%rd30], %r162;
	add.s32 	%r158, %r158, 2;
	st.global.u32 	[%rd30+4], %r160;
	setp.ge.s32 	%p13, %r162, %r87;
	mov.b32 	%r137, 0;
	mov.u32 	%r136, %r162;
	@%p13 bra 	$L__BB26_11;
	mov.b32 	%r130, 0;
	mov.u32 	%r129, %r131;
	mov.u32 	%r132, %r158;
$L__BB26_8:
	add.s32 	%r158, %r132, 1;
	mul.wide.s32 	%rd31, %r132, 4;
	add.s64 	%rd32, %rd2, %rd31;
	st.global.u32 	[%rd32], %r131;
	add.s32 	%r137, %r130, 1;
	add.s32 	%r136, %r137, %r162;
	setp.ge.s32 	%p14, %r136, %r87;
	mov.b32 	%r131, 0;
	@%p14 bra 	$L__BB26_10;
	add.s32 	%r114, %r130, %r162;
	mul.wide.s32 	%rd33, %r114, 4;
	add.s64 	%rd34, %rd1, %rd33;
	ld.global.nc.u32 	%r115, [%rd34+8];
	ld.global.nc.u32 	%r116, [%rd34+4];
	sub.s32 	%r131, %r115, %r116;
$L__BB26_10:
	setp.lt.s32 	%p15, %r136, %r87;
	add.s32 	%r129, %r129, %r131;
	setp.le.s32 	%p16, %r129, %r88;
	and.pred  	%p17, %p15, %p16;
	mov.u32 	%r130, %r137;
	mov.u32 	%r132, %r158;
	@%p17 bra 	$L__BB26_8;
$L__BB26_11:
	add.s32 	%r162, %r136, -1;
	add.s32 	%r31, %r157, 1;
	mul.wide.s32 	%rd35, %r157, 4;
	add.s64 	%rd36, %rd3, %rd35;
	st.global.u32 	[%rd36], %r137;
	mov.b32 	%r159, 0;
	mov.u32 	%r157, %r31;
	bra.uni 	$L__BB26_24;
$L__BB26_12:
	setp.le.s32 	%p5, %r131, %r88;
	@%p5 bra 	$L__BB26_23;
	div.s32 	%r32, %r131, %r88;
	setp.lt.s32 	%p6, %r32, 1;
	@%p6 bra 	$L__BB26_22;
	and.b32  	%r33, %r32, 3;
	setp.lt.u32 	%p7, %r32, 4;
	mov.b32 	%r152, 0;
	@%p7 bra 	$L__BB26_17;
	and.b32  	%r152, %r32, 2147483644;
	neg.s32 	%r142, %r152;
	add.s32 	%r141, %r88, %r160;
	add.s32 	%r140, %r2, %r160;
	add.s32 	%r139, %r3, %r160;
	mov.u32 	%r138, %r160;
$L__BB26_16:
	.pragma "nounroll";
	mul.wide.s32 	%rd17, %r157, 4;
	add.s64 	%rd18, %rd3, %rd17;
	mul.wide.s32 	%rd19, %r158, 4;
	add.s64 	%rd20, %rd2, %rd19;
	mov.b32 	%r103, 1;
	st.global.u32 	[%rd18], %r103;
	st.global.u32 	[%rd20], %r162;
	st.global.u32 	[%rd20+4], %r138;
	st.global.u32 	[%rd20+8], %r88;
	st.global.u32 	[%rd18+4], %r103;
	st.global.u32 	[%rd20+12], %r162;
	st.global.u32 	[%rd20+16], %r141;
	st.global.u32 	[%rd20+20], %r88;
	st.global.u32 	[%rd18+8], %r103;
	st.global.u32 	[%rd20+24], %r162;
	st.global.u32 	[%rd20+28], %r140;
	st.global.u32 	[%rd20+32], %r88;
	add.s32 	%r157, %r157, 4;
	st.global.u32 	[%rd18+12], %r103;
	st.global.u32 	[%rd20+36], %r162;
	st.global.u32 	[%rd20+40], %r139;
	add.s32 	%r158, %r158, 12;
	st.global.u32 	[%rd20+44], %r88;
	add.s32 	%r142, %r142, 4;
	add.s32 	%r141, %r141, %r1;
	add.s32 	%r140, %r140, %r1;
	add.s32 	%r139, %r139, %r1;
	add.s32 	%r138, %r138, %r1;
	setp.ne.s32 	%p8, %r142, 0;
	@%p8 bra 	$L__BB26_16;
$L__BB26_17:
	setp.eq.s32 	%p9, %r33, 0;
	@%p9 bra 	$L__BB26_22;
	setp.eq.s32 	%p10, %r33, 1;
	@%p10 bra 	$L__BB26_20;
	mul.wide.s32 	%rd21, %r157, 4;
	add.s64 	%rd22, %rd3, %rd21;
	mov.b32 	%r105, 1;
	st.global.u32 	[%rd22], %r105;
	mul.wide.s32 	%rd23, %r158, 4;
	add.s64 	%rd24, %rd2, %rd23;
	st.global.u32 	[%rd24], %r162;
	mad.lo.s32 	%r106, %r152, %r88, %r160;
	st.global.u32 	[%rd24+4], %r106;
	st.global.u32 	[%rd24+8], %r88;
	st.global.u32 	[%rd22+4], %r105;
	st.global.u32 	[%rd24+12], %r162;
	add.s32 	%r107, %r106, %r88;
	st.global.u32 	[%rd24+16], %r107;
	st.global.u32 	[%rd24+20], %r88;
	add.s32 	%r157, %r157, 2;
	add.s32 	%r158, %r158, 6;
	add.s32 	%r152, %r152, 2;
$L__BB26_20:
	and.b32  	%r108, %r32, 1;
	setp.eq.b32 	%p11, %r108, 1;
	not.pred 	%p12, %p11;
	@%p12 bra 	$L__BB26_22;
	add.s32 	%r66, %r157, 1;
	mul.wide.s32 	%rd25, %r157, 4;
	add.s64 	%rd26, %rd3, %rd25;
	mov.b32 	%r109, 1;
	st.global.u32 	[%rd26], %r109;
	mul.wide.s32 	%rd27, %r158, 4;
	add.s64 	%rd28, %rd2, %rd27;
	st.global.u32 	[%rd28], %r162;
	mad.lo.s32 	%r110, %r152, %r88, %r160;
	st.global.u32 	[%rd28+4], %r110;
	add.s32 	%r158, %r158, 3;
	st.global.u32 	[%rd28+8], %r88;
	mov.u32 	%r157, %r66;
$L__BB26_22:
	rem.s32 	%r159, %r131, %r88;
	bra.uni 	$L__BB26_24;
$L__BB26_23:
	add.s32 	%r71, %r157, 1;
	mul.wide.s32 	%rd13, %r157, 4;
	add.s64 	%rd14, %rd3, %rd13;
	mov.b32 	%r100, 1;
	st.global.u32 	[%rd14], %r100;
	mul.wide.s32 	%rd15, %r158, 4;
	add.s64 	%rd16, %rd2, %rd15;
	st.global.u32 	[%rd16], %r162;
	st.global.u32 	[%rd16+4], %r160;
	add.s32 	%r158, %r158, 3;
	st.global.u32 	[%rd16+8], %r88;
	mov.b32 	%r159, 0;
	mov.u32 	%r157, %r71;
$L__BB26_24:
	add.s32 	%r122, %r162, 1;
	setp.lt.s32 	%p18, %r122, %r87;
	@%p18 bra 	$L__BB26_2;
	cvt.s64.s32 	%rd42, %r157;
$L__BB26_26:
	setp.eq.s32 	%p19, %r159, 0;
	@%p19 bra 	$L__BB26_28;
	shl.b64 	%rd37, %rd42, 2;
	add.s64 	%rd38, %rd3, %rd37;
	mov.b32 	%r118, 1;
	st.global.u32 	[%rd38], %r118;
	mul.wide.s32 	%rd39, %r158, 4;
	add.s64 	%rd40, %rd2, %rd39;
	st.global.u32 	[%rd40], %r162;
	rem.s32 	%r119, %r131, %r88;
	add.s32 	%r120, %r131, %r160;
	sub.s32 	%r121, %r120, %r119;
	st.global.u32 	[%rd40+4], %r121;
	add.s32 	%r158, %r158, 3;
	st.global.u32 	[%rd40+8], %r159;
$L__BB26_28:
	cvta.to.global.u64 	%rd41, %rd7;
	st.global.u32 	[%rd41], %r158;
	ret;

}
	// .globl	_Z8bsr2bcooPKiiS0_Pi
.visible .entry _Z8bsr2bcooPKiiS0_Pi(
	.param .u64 .ptr .align 1 _Z8bsr2bcooPKiiS0_Pi_param_0,
	.param .u32 _Z8bsr2bcooPKiiS0_Pi_param_1,
	.param .u64 .ptr .align 1 _Z8bsr2bcooPKiiS0_Pi_param_2,
	.param .u64 .ptr .align 1 _Z8bsr2bcooPKiiS0_Pi_param_3
)
{
	.reg .pred 	%p<5>;
	.reg .b32 	%r<16>;
	.reg .b64 	%rd<9>;

	ld.param.u64 	%rd5, [_Z8bsr2bcooPKiiS0_Pi_param_0];
	ld.param.u32 	%r10, [_Z8bsr2bcooPKiiS0_Pi_param_1];
	ld.param.u64 	%rd4, [_Z8bsr2bcooPKiiS0_Pi_param_3];
	cvta.to.global.u64 	%rd1, %rd5;
	setp.lt.s32 	%p1, %r10, 1;
	@%p1 bra 	$L__BB27_5;
	ld.global.u32 	%r13, [%rd1];
	cvta.to.global.u64 	%rd2, %rd4;
	mov.b32 	%r14, 0;
	bra.uni 	$L__BB27_3;
$L__BB27_2:
	setp.eq.s32 	%p4, %r14, %r10;
	@%p4 bra 	$L__BB27_5;
$L__BB27_3:
	mov.u32 	%r4, %r14;
	mov.u32 	%r15, %r13;
	add.s32 	%r14, %r4, 1;
	mul.wide.u32 	%rd6, %r4, 4;
	add.s64 	%rd3, %rd1, %rd6;
	ld.global.u32 	%r13, [%rd3+4];
	setp.ge.s32 	%p2, %r15, %r13;
	@%p2 bra 	$L__BB27_2;
$L__BB27_4:
	mul.wide.s32 	%rd7, %r15, 4;
	add.s64 	%rd8, %rd2, %rd7;
	st.global.u32 	[%rd8], %r4;
	add.s32 	%r15, %r15, 1;
	ld.global.u32 	%r13, [%rd3+4];
	setp.lt.s32 	%p3, %r15, %r13;
	@%p3 bra 	$L__BB27_4;
	bra.uni 	$L__BB27_2;
$L__BB27_5:
	ret;

}


// ===== COMPILED SASS (sm_100) =====

	.target	sm_100

	.elftype	@"ET_EXEC"


//--------------------- .note.nv.tkinfo           --------------------------
	.section	.note.nv.tkinfo,"",@"SHT_NOTE"
	.sectionflags	@"SHF_NOTE_NV_TKINFO"
	.tkinfo
        /*0018*/ 	.word	0x00000002
        /*0030*/ 	.string	""
        /*0030*/ 	.string	"ptxas"
        /*0030*/ 	.string	"Cuda compilation tools, release 13.0, V13.0.88"
        /*0030*/ 	.string	"Build cuda_13.0.r13.0/compiler.36424714_0"
        /*0030*/ 	.string	"-arch sm_100 -m 64 "



//--------------------- .note.nv.cuinfo           --------------------------
	.section	.note.nv.cuinfo,"",@"SHT_NOTE"
	.sectionflags	@"SHF_NOTE_NV_CUINFO"
        /*0018*/ 	.short	0x0002
        /*001a*/ 	.short	0x0064
        /*001c*/ 	.short	0x0082
	.zero		2


//--------------------- .nv.info                  --------------------------
	.section	.nv.info,"",@"SHT_CUDA_INFO"
	.align	4


	//----- nvinfo : EIATTR_REGCOUNT
	.align		4
        /*0000*/ 	.byte	0x04, 0x2f
        /*0002*/ 	.short	(.L_4 - .L_3)
	.align		4
.L_3:
        /*0004*/ 	.word	index@(_Z15printOneBin8Vech)
        /*0008*/ 	.word	0x00000018


	//----- nvinfo : EIATTR_FRAME_SIZE
	.align		4
.L_4:
        /*000c*/ 	.byte	0x04, 0x11
        /*000e*/ 	.short	(.L_6 - .L_5)
	.align		4
.L_5:
        /*0010*/ 	.word	index@(_Z15printOneBin8Vech)
        /*0014*/ 	.word	0x00000000


	//----- nvinfo : EIATTR_REGCOUNT
	.align		4
.L_6:
        /*0018*/ 	.byte	0x04, 0x2f
        /*001a*/ 	.short	(.L_8 - .L_7)
	.align		4
.L_7:
        /*001c*/ 	.word	index@(_Z16printOneBin32Vecj)
        /*0020*/ 	.word	0x00000018


	//----- nvinfo : EIATTR_FRAME_SIZE
	.align		4
.L_8:
        /*0024*/ 	.byte	0x04, 0x11
        /*0026*/ 	.short	(.L_10 - .L_9)
	.align		4
.L_9:
        /*0028*/ 	.word	index@(_Z16printOneBin32Vecj)
        /*002c*/ 	.word	0x00000000


	//----- nvinfo : EIATTR_REGCOUNT
	.align		4
.L_10:
        /*0030*/ 	.byte	0x04, 0x2f
        /*0032*/ 	.short	(.L_12 - .L_11)
	.align		4
.L_11:
        /*0034*/ 	.word	index@(_Z12reduce_naivePKjiPi)
        /*0038*/ 	.word	0x00000017


	//----- nvinfo : EIATTR_FRAME_SIZE
	.align		4
.L_12:
        /*003c*/ 	.byte	0x04, 0x11
        /*003e*/ 	.short	(.L_14 - .L_13)
	.align		4
.L_13:
        /*0040*/ 	.word	index@(_Z12reduce_naivePKjiPi)
        /*0044*/ 	.word	0x00000000


	//----- nvinfo : EIATTR_REGCOUNT
	.align		4
.L_14:
        /*0048*/ 	.byte	0x04, 0x2f
        /*004a*/ 	.short	(.L_16 - .L_15)
	.align		4
.L_15:
        /*004c*/ 	.word	index@(_Z12resetSuccptrPi)
        /*0050*/ 	.word	0x00000006


	//----- nvinfo : EIATTR_FRAME_SIZE
	.align		4
.L_16:
        /*0054*/ 	.byte	0x04, 0x11
        /*0056*/ 	.short	(.L_18 - .L_17)
	.align		4
.L_17:
        /*0058*/ 	.word	index@(_Z12resetSuccptrPi)
        /*005c*/ 	.word	0x00000000


	//----- nvinfo : EIATTR_REGCOUNT
	.align		4
.L_18:
        /*0060*/ 	.byte	0x04, 0x2f
        /*0062*/ 	.short	(.L_20 - .L_19)
	.align		4
.L_19:
        /*0064*/ 	.word	index@(_Z7fillMaxPjij)
        /*0068*/ 	.word	0x0000000a


	//----- nvinfo : EIATTR_FRAME_SIZE
	.align		4
.L_20:
        /*006c*/ 	.byte	0x04, 0x11
        /*006e*/ 	.short	(.L_22 - .L_21)
	.align		4
.L_21:
        /*0070*/ 	.word	index@(_Z7fillMaxPjij)
        /*0074*/ 	.word	0x00000000


	//----- nvinfo : EIATTR_REGCOUNT
	.align		4
.L_22:
        /*0078*/ 	.byte	0x04, 0x2f
        /*007a*/ 	.short	(.L_24 - .L_23)
	.align		4
.L_23:
        /*007c*/ 	.word	index@(_Z9setSourcePji)
        /*0080*/ 	.word	0x00000008


	//----- nvinfo : EIATTR_FRAME_SIZE
	.align		4
.L_24:
        /*0084*/ 	.byte	0x04, 0x11
        /*0086*/ 	.short	(.L_26 - .L_25)
	.align		4
.L_25:
        /*0088*/ 	.word	index@(_Z9setSourcePji)
        /*008c*/ 	.word	0x00000000


	//----- nvinfo : EIATTR_REGCOUNT
	.align		4
.L_26:
        /*0090*/ 	.byte	0x04, 0x2f
        /*0092*/ 	.short	(.L_28 - .L_27)
	.align		4
.L_27:
        /*0094*/ 	.word	index@(_Z20resetSuccptrUnsignedPj)
        /*0098*/ 	.word	0x00000006


	//----- nvinfo : EIATTR_FRAME_SIZE
	.align		4
.L_28:
        /*009c*/ 	.byte	0x04, 0x11
        /*009e*/ 	.short	(.L_30 - .L_29)
	.align		4
.L_29:
        /*00a0*/ 	.word	index@(_Z20resetSuccptrUnsignedPj)
        /*00a4*/ 	.word	0x00000000


	//----- nvinfo : EIATTR_REGCOUNT
	.align		4
.L_30:
        /*00a8*/ 	.byte	0x04, 0x2f
        /*00aa*/ 	.short	(.L_32 - .L_31)
	.align		4
.L_31:
        /*00ac*/ 	.word	index@(_Z15fillValUnsignedPjij)
        /*00b0*/ 	.word	0x0000000a


	//----- nvinfo : EIATTR_FRAME_SIZE
	.align		4
.L_32:
        /*00b4*/ 	.byte	0x04, 0x11
        /*00b6*/ 	.short	(.L_34 - .L_33)
	.align		4
.L_33:
        /*00b8*/ 	.word	index@(_Z15fillValUnsignedPjij)
        /*00bc*/ 	.word	0x00000000


	//----- nvinfo : EIATTR_REGCOUNT
	.align		4
.L_34:
        /*00c0*/ 	.byte	0x04, 0x2f
        /*00c2*/ 	.short	(.L_36 - .L_35)
	.align		4
.L_35:
        /*00c4*/ 	.word	index@(_Z17reduceAddUnsignedPjiPKj)
        /*00c8*/ 	.word	0x0000000a


	//----- nvinfo : EIATTR_FRAME_SIZE
	.align		4
.L_36:
        /*00cc*/ 	.byte	0x04, 0x11
        /*00ce*/ 	.short	(.L_38 - .L_37)
	.align		4
.L_37:
        /*00d0*/ 	.word	index@(_Z17reduceAddUnsignedPjiPKj)
        /*00d4*/ 	.word	0x00000000


	//----- nvinfo : EIATTR_REGCOUNT
	.align		4
.L_38:
        /*00d8*/ 	.byte	0x04, 0x2f
        /*00da*/ 	.short	(.L_40 - .L_39)
	.align		4
.L_39:
        /*00dc*/ 	.word	index@(_Z9ewiseLessPjiPKjS1_)
        /*00e0*/ 	.word	0x0000000c


	//----- nvinfo : EIATTR_FRAME_SIZE
	.align		4
.L_40:
        /*00e4*/ 	.byte	0x04, 0x11
        /*00e6*/ 	.short	(.L_42 - .L_41)
	.align		4
.L_41:
        /*00e8*/ 	.word	index@(_Z9ewiseLessPjiPKjS1_)
        /*00ec*/ 	.word	0x00000000


	//----- nvinfo : EIATTR_REGCOUNT
	.align		4
.L_42:
        /*00f0*/ 	.byte	0x04, 0x2f
        /*00f2*/ 	.short	(.L_44 - .L_43)
	.align		4
.L_43:
        /*00f4*/ 	.word	index@(_Z8ewiseMinPjiPKjS1_)
        /*00f8*/ 	.word	0x0000000c


	//----- nvinfo : EIATTR_FRAME_SIZE
	.align		4
.L_44:
        /*00fc*/ 	.byte	0x04, 0x11
        /*00fe*/ 	.short	(.L_46 - .L_45)
	.align		4
.L_45:
        /*0100*/ 	.word	index@(_Z8ewiseMinPjiPKjS1_)
        /*0104*/ 	.word	0x00000000


	//----- nvinfo : EIATTR_REGCOUNT
	.align		4
.L_46:
        /*0108*/ 	.byte	0x04, 0x2f
        /*010a*/ 	.short	(.L_48 - .L_47)
	.align		4
.L_47:
        /*010c*/ 	.word	index@(_Z9assignMaxPjiPKjj)
        /*0110*/ 	.word	0x0000000a


	//----- nvinfo : EIATTR_FRAME_SIZE
	.align		4
.L_48:
        /*0114*/ 	.byte	0x04, 0x11
        /*0116*/ 	.short	(.L_50 - .L_49)
	.align		4
.L_49:
        /*0118*/ 	.word	index@(_Z9assignMaxPjiPKjj)
        /*011c*/ 	.word	0x00000000


	//----- nvinfo : EIATTR_REGCOUNT
	.align		4
.L_50:
        /*0120*/ 	.byte	0x04, 0x2f
        /*0122*/ 	.short	(.L_52 - .L_51)
	.align		4
.L_51:
        /*0124*/ 	.word	index@(_Z7fillValPfif)
        /*0128*/ 	.word	0x0000000a


	//----- nvinfo : EIATTR_FRAME_SIZE
	.align		4
.L_52:
        /*012c*/ 	.byte	0x04, 0x11
        /*012e*/ 	.short	(.L_54 - .L_53)
	.align		4
.L_53:
        /*0130*/ 	.word	index@(_Z7fillValPfif)
        /*0134*/ 	.word	0x00000000


	//----- nvinfo : EIATTR_REGCOUNT
	.align		4
.L_54:
        /*0138*/ 	.byte	0x04, 0x2f
        /*013a*/ 	.short	(.L_56 - .L_55)
	.align		4
.L_55:
        /*013c*/ 	.word	index@(_Z11ewiseAddValPfiPKff)
        /*0140*/ 	.word	0x0000000a


	//----- nvinfo : EIATTR_FRAME_SIZE
	.align		4
.L_56:
        /*0144*/ 	.byte	0x04, 0x11
        /*0146*/ 	.short	(.L_58 - .L_57)
	.align		4
.L_57:
        /*0148*/ 	.word	index@(_Z11ewiseAddValPfiPKff)
        /*014c*/ 	.word	0x00000000


	//----- nvinfo : EIATTR_REGCOUNT
	.align		4
.L_58:
        /*0150*/ 	.byte	0x04, 0x2f
        /*0152*/ 	.short	(.L_60 - .L_59)
	.align		4
.L_59:
        /*0154*/ 	.word	index@(_Z11ewiseSubVecPfiPKfS1_)
        /*0158*/ 	.word	0x0000000c


	//----- nvinfo : EIATTR_FRAME_SIZE
	.align		4
.L_60:
        /*015c*/ 	.byte	0x04, 0x11
        /*015e*/ 	.short	(.L_62 - .L_61)
	.align		4
.L_61:
        /*0160*/ 	.word	index@(_Z11ewiseSubVecPfiPKfS1_)
        /*0164*/ 	.word	0x00000000


	//----- nvinfo : EIATTR_REGCOUNT
	.align		4
.L_62:
        /*0168*/ 	.byte	0x04, 0x2f
        /*016a*/ 	.short	(.L_64 - .L_63)
	.align		4
.L_63:
        /*016c*/ 	.word	index@(_Z8ewiseMulPfiPKfS1_)
        /*0170*/ 	.word	0x0000000c


	//----- nvinfo : EIATTR_FRAME_SIZE
	.align		4
.L_64:
        /*0174*/ 	.byte	0x04, 0x11
        /*0176*/ 	.short	(.L_66 - .L_65)
	.align		4
.L_65:
        /*0178*/ 	.word	index@(_Z8ewiseMulPfiPKfS1_)
        /*017c*/ 	.word	0x00000000


	//----- nvinfo : EIATTR_REGCOUNT
	.align		4
.L_66:
        /*0180*/ 	.byte	0x04, 0x2f
        /*0182*/ 	.short	(.L_68 - .L_67)
	.align		4
.L_67:
        /*0184*/ 	.word	index@(_Z9reduceAddPfiPKf)
        /*0188*/ 	.word	0x00000008


	//----- nvinfo : EIATTR_FRAME_SIZE
	.align		4
.L_68:
        /*018c*/ 	.byte	0x04, 0x11
        /*018e*/ 	.short	(.L_70 - .L_69)
	.align		4
.L_69:
        /*0190*/ 	.word	index@(_Z9reduceAddPfiPKf)
        /*0194*/ 	.word	0x00000000


	//----- nvinfo : EIATTR_REGCOUNT
	.align		4
.L_70:
        /*0198*/ 	.byte	0x04, 0x2f
        /*019a*/ 	.short	(.L_72 - .L_71)
	.align		4
.L_71:
        /*019c*/ 	.word	index@(_Z13resetErrorptrPf)
        /*01a0*/ 	.word	0x00000006


	//----- nvinfo : EIATTR_FRAME_SIZE
	.align		4
.L_72:
        /*01a4*/ 	.byte	0x04, 0x11
        /*01a6*/ 	.short	(.L_74 - .L_73)
	.align		4
.L_73:
        /*01a8*/ 	.word	index@(_Z13resetErrorptrPf)
        /*01ac*/ 	.word	0x00000000


	//----- nvinfo : EIATTR_REGCOUNT
	.align		4
.L_74:
        /*01b0*/ 	.byte	0x04, 0x2f
        /*01b2*/ 	.short	(.L_76 - .L_75)
	.align		4
.L_75:
        /*01b4*/ 	.word	index@(_Z13assignScatterPfiPKfS1_)
        /*01b8*/ 	.word	0x0000000c


	//----- nvinfo : EIATTR_FRAME_SIZE
	.align		4
.L_76:
        /*01bc*/ 	.byte	0x04, 0x11
        /*01be*/ 	.short	(.L_78 - .L_77)
	.align		4
.L_77:
        /*01c0*/ 	.word	index@(_Z13assignScatterPfiPKfS1_)
        /*01c4*/ 	.word	0x00000000


	//----- nvinfo : EIATTR_REGCOUNT
	.align		4
.L_78:
        /*01c8*/ 	.byte	0x04, 0x2f
        /*01ca*/ 	.short	(.L_80 - .L_79)
	.align		4
.L_79:
        /*01cc*/ 	.word	index@(_Z13extractGatherPfiPKf)
        /*01d0*/ 	.word	0x0000000c


	//----- nvinfo : EIATTR_FRAME_SIZE
	.align		4
.L_80:
        /*01d4*/ 	.byte	0x04, 0x11
        /*01d6*/ 	.short	(.L_82 - .L_81)
	.align		4
.L_81:
        /*01d8*/ 	.word	index@(_Z13extractGatherPfiPKf)
        /*01dc*/ 	.word	0x00000000


	//----- nvinfo : EIATTR_REGCOUNT
	.align		4
.L_82:
        /*01e0*/ 	.byte	0x04, 0x2f
        /*01e2*/ 	.short	(.L_84 - .L_83)
	.align		4
.L_83:
        /*01e4*/ 	.word	index@(_Z13ewiseNotEqualPfiPKfS1_)
        /*01e8*/ 	.word	0x0000000c


	//----- nvinfo : EIATTR_FRAME_SIZE
	.align		4
.L_84:
        /*01ec*/ 	.byte	0x04, 0x11
        /*01ee*/ 	.short	(.L_86 - .L_85)
	.align		4
.L_85:
        /*01f0*/ 	.word	index@(_Z13ewiseNotEqualPfiPKfS1_)
        /*01f4*/ 	.word	0x00000000


	//----- nvinfo : EIATTR_REGCOUNT
	.align		4
.L_86:
        /*01f8*/ 	.byte	0x04, 0x2f
        /*01fa*/ 	.short	(.L_88 - .L_87)
	.align		4
.L_87:
        /*01fc*/ 	.word	index@(_Z20count_workload_splitPiPKiiS1_i)
        /*0200*/ 	.word	0x00000015


	//----- nvinfo : EIATTR_FRAME_SIZE
	.align		4
.L_88:
        /*0204*/ 	.byte	0x04, 0x11
        /*0206*/ 	.short	(.L_90 - .L_89)
	.align		4
.L_89:
        /*0208*/ 	.word	index@($__internal_1_$__cuda_sm3x_div_rn_noftz_f32_slowpath)
        /*020c*/ 	.word	0x00000000


	//----- nvinfo : EIATTR_FRAME_SIZE
	.align		4
.L_90:
        /*0210*/ 	.byte	0x04, 0x11
        /*0212*/ 	.short	(.L_92 - .L_91)
	.align		4
.L_91:
        /*0214*/ 	.word	index@(_Z20count_workload_splitPiPKiiS1_i)
        /*0218*/ 	.word	0x00000000


	//----- nvinfo : EIATTR_REGCOUNT
	.align		4
.L_92:
        /*021c*/ 	.byte	0x04, 0x2f
        /*021e*/ 	.short	(.L_94 - .L_93)
	.align		4
.L_93:
        /*0220*/ 	.word	index@(_Z14workload_splitPiPKiii)
        /*0224*/ 	.word	0x0000001a


	//----- nvinfo : EIATTR_FRAME_SIZE
	.align		4
.L_94:
        /*0228*/ 	.byte	0x04, 0x11
        /*022a*/ 	.short	(.L_96 - .L_95)
	.align		4
.L_95:
        /*022c*/ 	.word	index@(_Z14workload_splitPiPKiii)
        /*0230*/ 	.word	0x00000000


	//----- nvinfo : EIATTR_REGCOUNT
	.align		4
.L_96:
        /*0234*/ 	.byte	0x04, 0x2f
        /*0236*/ 	.short	(.L_98 - .L_97)
	.align		4
.L_97:
        /*0238*/ 	.word	index@(_Z20count_workload_mergePiPKiiS1_i)
        /*023c*/ 	.word	0x0000000e


	//----- nvinfo : EIATTR_FRAME_SIZE
	.align		4
.L_98:
        /*0240*/ 	.byte	0x04, 0x11
        /*0242*/ 	.short	(.L_100 - .L_99)
	.align		4
.L_99:
        /*0244*/ 	.word	index@(_Z20count_workload_mergePiPKiiS1_i)
        /*0248*/ 	.word	0x00000000


	//----- nvinfo : EIATTR_REGCOUNT
	.align		4
.L_100:
        /*024c*/ 	.byte	0x04, 0x2f
        /*024e*/ 	.short	(.L_102 - .L_101)
	.align		4
.L_101:
        /*0250*/ 	.word	index@(_Z14workload_mergePiS_iPKii)
        /*0254*/ 	.word	0x00000012


	//----- nvinfo : EIATTR_FRAME_SIZE
	.align		4
.L_102:
        /*0258*/ 	.byte	0x04, 0x11
        /*025a*/ 	.short	(.L_104 - .L_103)
	.align		4
.L_103:
        /*025c*/ 	.word	index@(_Z14workload_mergePiS_iPKii)
        /*0260*/ 	.word	0x00000000


	//----- nvinfo : EIATTR_REGCOUNT
	.align		4
.L_104:
        /*0264*/ 	.byte	0x04, 0x2f
        /*0266*/ 	.short	(.L_106 - .L_105)
	.align		4
.L_105:
        /*0268*/ 	.word	index@(_Z30count_workload_merge_and_splitPiS_iPKii)
        /*026c*/ 	.word	0x00000012


	//----- nvinfo : EIATTR_FRAME_SIZE
	.align		4
.L_106:
        /*0270*/ 	.byte	0x04, 0x11
        /*0272*/ 	.short	(.L_108 - .L_107)
	.align		4
.L_107:
        /*0274*/ 	.word	index@($__internal_0_$__cuda_sm3x_div_rn_noftz_f32_slowpath)
        /*0278*/ 	.word	0x00000000


	//----- nvinfo : EIATTR_FRAME_SIZE
	.align		4
.L_108:
        /*027c*/ 	.byte	0x04, 0x11
        /*027e*/ 	.short	(.L_110 - .L_109)
	.align		4
.L_109:
        /*0280*/ 	.word	index@(_Z30count_workload_merge_and_splitPiS_iPKii)
        /*0284*/ 	.word	0x00000000


	//----- nvinfo : EIATTR_REGCOUNT
	.align		4
.L_110:
        /*0288*/ 	.byte	0x04, 0x2f
        /*028a*/ 	.short	(.L_112 - .L_111)
	.align		4
.L_111:
        /*028c*/ 	.word	index@(_Z15getWorkloadInfoPKiiiPiS1_iS1_)
        /*0290*/ 	.word	0x0000001c


	//----- nvinfo : EIATTR_FRAME_SIZE
	.align		4
.L_112:
        /*0294*/ 	.byte	0x04, 0x11
        /*0296*/ 	.short	(.L_114 - .L_113)
	.align		4
.L_113:
        /*0298*/ 	.word	index@(_Z15getWorkloadInfoPKiiiPiS1_iS1_)
        /*029c*/ 	.word	0x00000000


	//----- nvinfo : EIATTR_REGCOUNT
	.align		4
.L_114:
        /*02a0*/ 	.byte	0x04, 0x2f
        /*02a2*/ 	.short	(.L_116 - .L_115)
	.align		4
.L_115:
        /*02a4*/ 	.word	index@(_Z8bsr2bcooPKiiS0_Pi)
        /*02a8*/ 	.word	0x00000010


	//----- nvinfo : EIATTR_FRAME_SIZE
	.align		4
.L_116:
        /*02ac*/ 	.byte	0x04, 0x11
        /*02ae*/ 	.short	(.L_118 - .L_117)
	.align		4
.L_117:
        /*02b0*/ 	.word	index@(_Z8bsr2bcooPKiiS0_Pi)
        /*02b4*/ 	.word	0x00000000


	//----- nvinfo : EIATTR_MIN_STACK_SIZE
	.align		4
.L_118:
        /*02b8*/ 	.byte	0x04, 0x12
        /*02ba*/ 	.short	(.L_120 - .L_119)
	.align		4
.L_119:
        /*02bc*/ 	.word	index@(_Z8bsr2bcooPKiiS0_Pi)
        /*02c0*/ 	.word	0x00000000


	//----- nvinfo : EIATTR_MIN_STACK_SIZE
	.align		4
.L_120:
        /*02c4*/ 	.byte	0x04, 0x12
        /*02c6*/ 	.short	(.L_122 - .L_121)
	.align		4
.L_121:
        /*02c8*/ 	.word	index@(_Z15getWorkloadInfoPKiiiPiS1_iS1_)
        /*02cc*/ 	.word	0x00000000


	//----- nvinfo : EIATTR_MIN_STACK_SIZE
	.align		4
.L_122:
        /*02d0*/ 	.byte	0x04, 0x12
        /*02d2*/ 	.short	(.L_124 - .L_123)
	.align		4
.L_123:
        /*02d4*/ 	.word	index@(_Z30count_workload_merge_and_splitPiS_iPKii)
        /*02d8*/ 	.word	0x00000000


	//----- nvinfo : EIATTR_MIN_STACK_SIZE
	.align		4
.L_124:
        /*02dc*/ 	.byte	0x04, 0x12
        /*02de*/ 	.short	(.L_126 - .L_125)
	.align		4
.L_125:
        /*02e0*/ 	.word	index@(_Z14workload_mergePiS_iPKii)
        /*02e4*/ 	.word	0x00000000


	//----- nvinfo : EIATTR_MIN_STACK_SIZE
	.align		4
.L_126:
        /*02e8*/ 	.byte	0x04, 0x12
        /*02ea*/ 	.short	(.L_128 - .L_127)
	.align		4
.L_127:
        /*02ec*/ 	.word	index@(_Z20count_workload_mergePiPKiiS1_i)
        /*02f0*/ 	.word	0x00000000


	//----- nvinfo : EIATTR_MIN_STACK_SIZE
	.align		4
.L_128:
        /*02f4*/ 	.byte	0x04, 0x12
        /*02f6*/ 	.short	(.L_130 - .L_129)
	.align		4
.L_129:
        /*02f8*/ 	.word	index@(_Z14workload_splitPiPKiii)
        /*02fc*/ 	.word	0x00000000


	//----- nvinfo : EIATTR_MIN_STACK_SIZE
	.align		4
.L_130:
        /*0300*/ 	.byte	0x04, 0x12
        /*0302*/ 	.short	(.L_132 - .L_131)
	.align		4
.L_131:
        /*0304*/ 	.word	index@(_Z20count_workload_splitPiPKiiS1_i)
        /*0308*/ 	.word	0x00000000


	//----- nvinfo : EIATTR_MIN_STACK_SIZE
	.align		4
.L_132:
        /*030c*/ 	.byte	0x04, 0x12
        /*030e*/ 	.short	(.L_134 - .L_133)
	.align		4
.L_133:
        /*0310*/ 	.word	index@(_Z13ewiseNotEqualPfiPKfS1_)
        /*0314*/ 	.word	0x00000000


	//----- nvinfo : EIATTR_MIN_STACK_SIZE
	.align		4
.L_134:
        /*0318*/ 	.byte	0x04, 0x12
        /*031a*/ 	.short	(.L_136 - .L_135)
	.align		4
.L_135:
        /*031c*/ 	.word	index@(_Z13extractGatherPfiPKf)
        /*0320*/ 	.word	0x00000000


	//----- nvinfo : EIATTR_MIN_STACK_SIZE
	.align		4
.L_136:
        /*0324*/ 	.byte	0x04, 0x12
        /*0326*/ 	.short	(.L_138 - .L_137)
	.align		4
.L_137:
        /*0328*/ 	.word	index@(_Z13assignScatterPfiPKfS1_)
        /*032c*/ 	.word	0x00000000


	//----- nvinfo : EIATTR_MIN_STACK_SIZE
	.align		4
.L_138:
        /*0330*/ 	.byte	0x04, 0x12
        /*0332*/ 	.short	(.L_140 - .L_139)
	.align		4
.L_139:
        /*0334*/ 	.word	index@(_Z13resetErrorptrPf)
        /*0338*/ 	.word	0x00000000


	//----- nvinfo : EIATTR_MIN_STACK_SIZE
	.align		4
.L_140:
        /*033c*/ 	.byte	0x04, 0x12
        /*033e*/ 	.short	(.L_142 - .L_141)
	.align		4
.L_141:
        /*0340*/ 	.word	index@(_Z9reduceAddPfiPKf)
        /*0344*/ 	.word	0x00000000


	//----- nvinfo : EIATTR_MIN_STACK_SIZE
	.align		4
.L_142:
        /*0348*/ 	.byte	0x04, 0x12
        /*034a*/ 	.short	(.L_144 - .L_143)
	.align		4
.L_143:
        /*034c*/ 	.word	index@(_Z8ewiseMulPfiPKfS1_)
        /*0350*/ 	.word	0x00000000


	//----- nvinfo : EIATTR_MIN_STACK_SIZE
	.align		4
.L_144:
        /*0354*/ 	.byte	0x04, 0x12
        /*0356*/ 	.short	(.L_146 - .L_145)
	.align		4
.L_145:
        /*0358*/ 	.word	index@(_Z11ewiseSubVecPfiPKfS1_)
        /*035c*/ 	.word	0x00000000


	//----- nvinfo : EIATTR_MIN_STACK_SIZE
	.align		4
.L_146:
        /*0360*/ 	.byte	0x04, 0x12
        /*0362*/ 	.short	(.L_148 - .L_147)
	.align		4
.L_147:
        /*0364*/ 	.word	index@(_Z11ewiseAddValPfiPKff)
        /*0368*/ 	.word	0x00000000


	//----- nvinfo : EIATTR_MIN_STACK_SIZE
	.align		4
.L_148:
        /*036c*/ 	.byte	0x04, 0x12
        /*036e*/ 	.short	(.L_150 - .L_149)
	.align		4
.L_149:
        /*0370*/ 	.word	index@(_Z7fillValPfif)
        /*0374*/ 	.word	0x00000000


	//----- nvinfo : EIATTR_MIN_STACK_SIZE
	.align		4
.L_150:
        /*0378*/ 	.byte	0x04, 0x12
        /*037a*/ 	.short	(.L_152 - .L_151)
	.align		4
.L_151:
        /*037c*/ 	.word	index@(_Z9assignMaxPjiPKjj)
        /*0380*/ 	.word	0x00000000


	//----- nvinfo : EIATTR_MIN_STACK_SIZE
	.align		4
.L_152:
        /*0384*/ 	.byte	0x04, 0x12
        /*0386*/ 	.short	(.L_154 - .L_153)
	.align		4
.L_153:
        /*0388*/ 	.word	index@(_Z8ewiseMinPjiPKjS1_)
        /*038c*/ 	.word	0x00000000


	//----- nvinfo : EIATTR_MIN_STACK_SIZE
	.align		4
.L_154:
        /*0390*/ 	.byte	0x04, 0x12
        /*0392*/ 	.short	(.L_156 - .L_155)
	.align		4
.L_155:
        /*0394*/ 	.word	index@(_Z9ewiseLessPjiPKjS1_)
        /*0398*/ 	.word	0x00000000


	//----- nvinfo : EIATTR_MIN_STACK_SIZE
	.align		4
.L_156:
        /*039c*/ 	.byte	0x04, 0x12
        /*039e*/ 	.short	(.L_158 - .L_157)
	.align		4
.L_157:
        /*03a0*/ 	.word	index@(_Z17reduceAddUnsignedPjiPKj)
        /*03a4*/ 	.word	0x00000000


	//----- nvinfo : EIATTR_MIN_STACK_SIZE
	.align		4
.L_158:
        /*03a8*/ 	.byte	0x04, 0x12
        /*03aa*/ 	.short	(.L_160 - .L_159)
	.align		4
.L_159:
        /*03ac*/ 	.word	index@(_Z15fillValUnsignedPjij)
        /*03b0*/ 	.word	0x00000000


	//----- nvinfo : EIATTR_MIN_STACK_SIZE
	.align		4
.L_160:
        /*03b4*/ 	.byte	0x04, 0x12
        /*03b6*/ 	.short	(.L_162 - .L_161)
	.align		4
.L_161:
        /*03b8*/ 	.word	index@(_Z20resetSuccptrUnsignedPj)
        /*03bc*/ 	.word	0x00000000


	//----- nvinfo : EIATTR_MIN_STACK_SIZE
	.align		4
.L_162:
        /*03c0*/ 	.byte	0x04, 0x12
        /*03c2*/ 	.short	(.L_164 - .L_163)
	.align		4
.L_163:
        /*03c4*/ 	.word	index@(_Z9setSourcePji)
        /*03c8*/ 	.word	0x00000000


	//----- nvinfo : EIATTR_MIN_STACK_SIZE
	.align		4
.L_164:
        /*03cc*/ 	.byte	0x04, 0x12
        /*03ce*/ 	.short	(.L_166 - .L_165)
	.align		4
.L_165:
        /*03d0*/ 	.word	index@(_Z7fillMaxPjij)
        /*03d4*/ 	.word	0x00000000


	//----- nvinfo : EIATTR_MIN_STACK_SIZE
	.align		4
.L_166:
        /*03d8*/ 	.byte	0x04, 0x12
        /*03da*/ 	.short	(.L_168 - .L_167)
	.align		4
.L_167:
        /*03dc*/ 	.word	index@(_Z12resetSuccptrPi)
        /*03e0*/ 	.word	0x00000000


	//----- nvinfo : EIATTR_MIN_STACK_SIZE
	.align		4
.L_168:
        /*03e4*/ 	.byte	0x04, 0x12
        /*03e6*/ 	.short	(.L_170 - .L_169)
	.align		4
.L_169:
        /*03e8*/ 	.word	index@(_Z12reduce_naivePKjiPi)
        /*03ec*/ 	.word	0x00000000


	//----- nvinfo : EIATTR_MIN_STACK_SIZE
	.align		4
.L_170:
        /*03f0*/ 	.byte	0x04, 0x12
        /*03f2*/ 	.short	(.L_172 - .L_171)
	.align		4
.L_171:
        /*03f4*/ 	.word	index@(_Z16printOneBin32Vecj)
        /*03f8*/ 	.word	0x00000000


	//----- nvinfo : EIATTR_MIN_STACK_SIZE
	.align		4
.L_172:
        /*03fc*/ 	.byte	0x04, 0x12
        /*03fe*/ 	.short	(.L_174 - .L_173)
	.align		4
.L_173:
        /*0400*/ 	.word	index@(_Z15printOneBin8Vech)
        /*0404*/ 	.word	0x00000000
.L_174:


//--------------------- .nv.compat                --------------------------
	.section	.nv.compat,"",@"SHT_CUDA_COMPAT_INFO"
	.align	4
        /*0000*/ 	.byte	0x02, 0x09, 0x00, 0x00, 0x02, 0x02, 0x01, 0x00, 0x02, 0x05, 0x05, 0x00, 0x03, 0x07, 0x01, 0x01
        /*0010*/ 	.byte	0x02, 0x03, 0x00, 0x00, 0x02, 0x06, 0x01, 0x00, 0x04, 0x0b, 0x08, 0x00, 0x01, 0x00, 0x00, 0x00
        /*0020*/ 	.byte	0x00, 0x00, 0x00, 0x00


//--------------------- .nv.info._Z8bsr2bcooPKiiS0_Pi --------------------------
	.section	.nv.info._Z8bsr2bcooPKiiS0_Pi,"",@"SHT_CUDA_INFO"
	.sectionflags	@""
	.align	4


	//----- nvinfo : EIATTR_CUDA_API_VERSION
	.align		4
        /*0000*/ 	.byte	0x04, 0x37
        /*0002*/ 	.short	(.L_176 - .L_175)
.L_175:
        /*0004*/ 	.word	0x00000082


	//----- nvinfo : EIATTR_KPARAM_INFO
	.align		4
.L_176:
        /*0008*/ 	.byte	0x04, 0x17
        /*000a*/ 	.short	(.L_178 - .L_177)
.L_177:
        /*000c*/ 	.word	0x00000000
        /*0010*/ 	.short	0x0003
        /*0012*/ 	.short	0x0018
        /*0014*/ 	.byte	0x00, 0xf5, 0x21, 0x00


	//----- nvinfo : EIATTR_KPARAM_INFO
	.align		4
.L_178:
        /*0018*/ 	.byte	0x04, 0x17
        /*001a*/ 	.short	(.L_180 - .L_179)
.L_179:
        /*001c*/ 	.word	0x00000000
        /*0020*/ 	.short	0x0002
        /*0022*/ 	.short	0x0010
        /*0024*/ 	.byte	0x00, 0xf5, 0x21, 0x00


	//----- nvinfo : EIATTR_KPARAM_INFO
	.align		4
.L_180:
        /*0028*/ 	.byte	0x04, 0x17
        /*002a*/ 	.short	(.L_182 - .L_181)
.L_181:
        /*002c*/ 	.word	0x00000000
        /*0030*/ 	.short	0x0001
        /*0032*/ 	.short	0x0008
        /*0034*/ 	.byte	0x00, 0xf0, 0x11, 0x00


	//----- nvinfo : EIATTR_KPARAM_INFO
	.align		4
.L_182:
        /*0038*/ 	.byte	0x04, 0x17
        /*003a*/ 	.short	(.L_184 - .L_183)
.L_183:
        /*003c*/ 	.word	0x00000000
        /*0040*/ 	.short	0x0000
        /*0042*/ 	.short	0x0000
        /*0044*/ 	.byte	0x00, 0xf5, 0x21, 0x00


	//----- nvinfo : EIATTR_SPARSE_MMA_MASK
	.align		4
.L_184:
        /*0048*/ 	.byte	0x03, 0x50
        /*004a*/ 	.short	0x0000


	//----- nvinfo : EIATTR_MAXREG_COUNT
	.align		4
        /*004c*/ 	.byte	0x03, 0x1b
        /*004e*/ 	.short	0x00ff


	//----- nvinfo : EIATTR_MERCURY_ISA_VERSION
	.align		4
        /*0050*/ 	.byte	0x03, 0x5f
        /*0052*/ 	.short	0x0101


	//----- nvinfo : EIATTR_VRC_CTA_INIT_COUNT
	.align		4
        /*0054*/ 	.byte	0x02, 0x4a
	.zero		1
	.zero		1


	//----- nvinfo : EIATTR_EXIT_INSTR_OFFSETS
	.align		4
        /*0058*/ 	.byte	0x04, 0x1c
        /*005a*/ 	.short	(.L_186 - .L_185)


	//   ....[0]....
.L_185:
        /*005c*/ 	.word	0x00000030


	//   ....[1]....
        /*0060*/ 	.word	0x000001b0


	//----- nvinfo : EIATTR_CBANK_PARAM_SIZE
	.align		4
.L_186:
        /*0064*/ 	.byte	0x03, 0x19
        /*0066*/ 	.short	0x0020


	//----- nvinfo : EIATTR_PARAM_CBANK
	.align		4
        /*0068*/ 	.byte	0x04, 0x0a
        /*006a*/ 	.short	(.L_188 - .L_187)
	.align		4
.L_187:
        /*006c*/ 	.word	index@(.nv.constant0._Z8bsr2bcooPKiiS0_Pi)
        /*0070*/ 	.short	0x0380
        /*0072*/ 	.short	0x0020


	//----- nvinfo : EIATTR_SW_WAR
	.align		4
.L_188:
        /*0074*/ 	.byte	0x04, 0x36
        /*0076*/ 	.short	(.L_190 - .L_189)
.L_189:
        /*0078*/ 	.word	0x00000008
.L_190:


//--------------------- .nv.info._Z15getWorkloadInfoPKiiiPiS1_iS1_ --------------------------
	.section	.nv.info._Z15getWorkloadInfoPKiiiPiS1_iS1_,"",@"SHT_CUDA_INFO"
	.sectionflags	@""
	.align	4


	//----- nvinfo : EIATTR_CUDA_API_VERSION
	.align		4
        /*0000*/ 	.byte	0x04, 0x37
        /*0002*/ 	.short	(.L_192 - .L_191)
.L_191:
        /*0004*/ 	.word	0x00000082


	//----- nvinfo : EIATTR_KPARAM_INFO
	.align		4
.L_192:
        /*0008*/ 	.byte	0x04, 0x17
        /*000a*/ 	.short	(.L_194 - .L_193)
.L_193:
        /*000c*/ 	.word	0x00000000
        /*0010*/ 	.short	0x0006
        /*0012*/ 	.short	0x0028
        /*0014*/ 	.byte	0x00, 0xf5, 0x21, 0x00


	//----- nvinfo : EIATTR_KPARAM_INFO
	.align		4
.L_194:
        /*0018*/ 	.byte	0x04, 0x17
        /*001a*/ 	.short	(.L_196 - .L_195)
.L_195:
        /*001c*/ 	.word	0x00000000
        /*0020*/ 	.short	0x0005
        /*0022*/ 	.short	0x0020
        /*0024*/ 	.byte	0x00, 0xf0, 0x11, 0x00


	//----- nvinfo : EIATTR_KPARAM_INFO
	.align		4
.L_196:
        /*0028*/ 	.byte	0x04, 0x17
        /*002a*/ 	.short	(.L_198 - .L_197)
.L_197:
        /*002c*/ 	.word	0x00000000
        /*0030*/ 	.short	0x0004
        /*0032*/ 	.short	0x0018
        /*0034*/ 	.byte	0x00, 0xf5, 0x21, 0x00


	//----- nvinfo : EIATTR_KPARAM_INFO
	.align		4
.L_198:
        /*0038*/ 	.byte	0x04, 0x17
        /*003a*/ 	.short	(.L_200 - .L_199)
.L_199:
        /*003c*/ 	.word	0x00000000
        /*0040*/ 	.short	0x0003
        /*0042*/ 	.short	0x0010
        /*0044*/ 	.byte	0x00, 0xf5, 0x21, 0x00


	//----- nvinfo : EIATTR_KPARAM_INFO
	.align		4
.L_200:
        /*0048*/ 	.byte	0x04, 0x17
        /*004a*/ 	.short	(.L_202 - .L_201)
.L_201:
        /*004c*/ 	.word	0x00000000
        /*0050*/ 	.short	0x0002
        /*0052*/ 	.short	0x000c
        /*0054*/ 	.byte	0x00, 0xf0, 0x11, 0x00


	//----- nvinfo : EIATTR_KPARAM_INFO
	.align		4
.L_202:
        /*0058*/ 	.byte	0x04, 0x17
        /*005a*/ 	.short	(.L_204 - .L_203)
.L_203:
        /*005c*/ 	.word	0x00000000
        /*0060*/ 	.short	0x0001
        /*0062*/ 	.short	0x0008
        /*0064*/ 	.byte	0x00, 0xf0, 0x11, 0x00


	//----- nvinfo : EIATTR_KPARAM_INFO
	.align		4
.L_204:
        /*0068*/ 	.byte	0x04, 0x17
        /*006a*/ 	.short	(.L_206 - .L_205)
.L_205:
        /*006c*/ 	.word	0x00000000
        /*0070*/ 	.short	0x0000
        /*0072*/ 	.short	0x0000
        /*0074*/ 	.byte	0x00, 0xf5, 0x21, 0x00


	//----- nvinfo : EIATTR_SPARSE_MMA_MASK
	.align		4
.L_206:
        /*0078*/ 	.byte	0x03, 0x50
        /*007a*/ 	.short	0x0000


	//----- nvinfo : EIATTR_MAXREG_COUNT
	.align		4
        /*007c*/ 	.byte	0x03, 0x1b
        /*007e*/ 	.short	0x00ff


	//----- nvinfo : EIATTR_MERCURY_ISA_VERSION
	.align		4
        /*0080*/ 	.byte	0x03, 0x5f
        /*0082*/ 	.short	0x0101


	//----- nvinfo : EIATTR_VRC_CTA_INIT_COUNT
	.align		4
        /*0084*/ 	.byte	0x02, 0x4a
	.zero		1
	.zero		1


	//----- nvinfo : EIATTR_EXIT_INSTR_OFFSETS
	.align		4
        /*0088*/ 	.byte	0x04, 0x1c
        /*008a*/ 	.short	(.L_208 - .L_207)


	//   ....[0]....
.L_207:
        /*008c*/ 	.word	0x00001100


	//----- nvinfo : EIATTR_CBANK_PARAM_SIZE
	.align		4
.L_208:
        /*0090*/ 	.byte	0x03, 0x19
        /*0092*/ 	.short	0x0030


	//----- nvinfo : EIATTR_PARAM_CBANK
	.align		4
        /*0094*/ 	.byte	0x04, 0x0a
        /*0096*/ 	.short	(.L_210 - .L_209)
	.align		4
.L_209:
        /*0098*/ 	.word	index@(.nv.constant0._Z15getWorkloadInfoPKiiiPiS1_iS1_)
        /*009c*/ 	.short	0x0380
        /*009e*/ 	.short	0x0030


	//----- nvinfo : EIATTR_SW_WAR
	.align		4
.L_210:
        /*00a0*/ 	.byte	0x04, 0x36
        /*00a2*/ 	.short	(.L_212 - .L_211)
.L_211:
        /*00a4*/ 	.word	0x00000008
.L_212:


//--------------------- .nv.info._Z30count_workload_merge_and_splitPiS_iPKii --------------------------
	.section	.nv.info._Z30count_workload_merge_and_splitPiS_iPKii,"",@"SHT_CUDA_INFO"
	.sectionflags	@""
	.align	4


	//----- nvinfo : EIATTR_CUDA_API_VERSION
	.align		4
        /*0000*/ 	.byte	0x04, 0x37
        /*0002*/ 	.short	(.L_214 - .L_213)
.L_213:
        /*0004*/ 	.word	0x00000082


	//----- nvinfo : EIATTR_KPARAM_INFO
	.align		4
.L_214:
        /*0008*/ 	.byte	0x04, 0x17
        /*000a*/ 	.short	(.L_216 - .L_215)
.L_215:
        /*000c*/ 	.word	0x00000000
        /*0010*/ 	.short	0x0004
        /*0012*/ 	.short	0x0020
        /*0014*/ 	.byte	0x00, 0xf0, 0x11, 0x00


	//----- nvinfo : EIATTR_KPARAM_INFO
	.align		4
.L_216:
        /*0018*/ 	.byte	0x04, 0x17
        /*001a*/ 	.short	(.L_218 - .L_217)
.L_217:
        /*001c*/ 	.word	0x00000000
        /*0020*/ 	.short	0x0003
        /*0022*/ 	.short	0x0018
        /*0024*/ 	.byte	0x00, 0xf5, 0x21, 0x00


	//----- nvinfo : EIATTR_KPARAM_INFO
	.align		4
.L_218:
        /*0028*/ 	.byte	0x04, 0x17
        /*002a*/ 	.short	(.L_220 - .L_219)
.L_219:
        /*002c*/ 	.word	0x00000000
        /*0030*/ 	.short	0x0002
        /*0032*/ 	.short	0x0010
        /*0034*/ 	.byte	0x00, 0xf0, 0x11, 0x00


	//----- nvinfo : EIATTR_KPARAM_INFO
	.align		4
.L_220:
        /*0038*/ 	.byte	0x04, 0x17
        /*003a*/ 	.short	(.L_222 - .L_221)
.L_221:
        /*003c*/ 	.word	0x00000000
        /*0040*/ 	.short	0x0001
        /*0042*/ 	.short	0x0008
        /*0044*/ 	.byte	0x00, 0xf5, 0x21, 0x00


	//----- nvinfo : EIATTR_KPARAM_INFO
	.align		4
.L_222:
        /*0048*/ 	.byte	0x04, 0x17
        /*004a*/ 	.short	(.L_224 - .L_223)
.L_223:
        /*004c*/ 	.word	0x00000000
        /*0050*/ 	.short	0x0000
        /*0052*/ 	.short	0x0000
        /*0054*/ 	.byte	0x00, 0xf5, 0x21, 0x00


	//----- nvinfo : EIATTR_SPARSE_MMA_MASK
	.align		4
.L_224:
        /*0058*/ 	.byte	0x03, 0x50
        /*005a*/ 	.short	0x0000


	//----- nvinfo : EIATTR_MAXREG_COUNT
	.align		4
        /*005c*/ 	.byte	0x03, 0x1b
        /*005e*/ 	.short	0x00ff


	//----- nvinfo : EIATTR_MERCURY_ISA_VERSION
	.align		4
        /*0060*/ 	.byte	0x03, 0x5f
        /*0062*/ 	.short	0x0101


	//----- nvinfo : EIATTR_VRC_CTA_INIT_COUNT
	.align		4
        /*0064*/ 	.byte	0x02, 0x4a
	.zero		1
	.zero		1


	//----- nvinfo : EIATTR_EXIT_INSTR_OFFSETS
	.align		4
        /*0068*/ 	.byte	0x04, 0x1c
        /*006a*/ 	.short	(.L_226 - .L_225)


	//   ....[0]....
.L_225:
        /*006c*/ 	.word	0x00000630


	//----- nvinfo : EIATTR_CRS_STACK_SIZE
	.align		4
.L_226:
        /*0070*/ 	.byte	0x04, 0x1e
        /*0072*/ 	.short	(.L_228 - .L_227)
.L_227:
        /*0074*/ 	.word	0x00000000


	//----- nvinfo : EIATTR_CBANK_PARAM_SIZE
	.align		4
.L_228:
        /*0078*/ 	.byte	0x03, 0x19
        /*007a*/ 	.short	0x0024


	//----- nvinfo : EIATTR_PARAM_CBANK
	.align		4
        /*007c*/ 	.byte	0x04, 0x0a
        /*007e*/ 	.short	(.L_230 - .L_229)
	.align		4
.L_229:
        /*0080*/ 	.word	index@(.nv.constant0._Z30count_workload_merge_and_splitPiS_iPKii)
        /*0084*/ 	.short	0x0380
        /*0086*/ 	.short	0x0024


	//----- nvinfo : EIATTR_SW_WAR
	.align		4
.L_230:
        /*0088*/ 	.byte	0x04, 0x36
        /*008a*/ 	.short	(.L_232 - .L_231)
.L_231:
        /*008c*/ 	.word	0x00000008
.L_232:


//--------------------- .nv.info._Z14workload_mergePiS_iPKii --------------------------
	.section	.nv.info._Z14workload_mergePiS_iPKii,"",@"SHT_CUDA_INFO"
	.sectionflags	@""
	.align	4


	//----- nvinfo : EIATTR_CUDA_API_VERSION
	.align		4
        /*0000*/ 	.byte	0x04, 0x37
        /*0002*/ 	.short	(.L_234 - .L_233)
.L_233:
        /*0004*/ 	.word	0x00000082


	//----- nvinfo : EIATTR_KPARAM_INFO
	.align		4
.L_234:
        /*0008*/ 	.byte	0x04, 0x17
        /*000a*/ 	.short	(.L_236 - .L_235)
.L_235:
        /*000c*/ 	.word	0x00000000
        /*0010*/ 	.short	0x0004
        /*0012*/ 	.short	0x0020
        /*0014*/ 	.byte	0x00, 0xf0, 0x11, 0x00


	//----- nvinfo : EIATTR_KPARAM_INFO
	.align		4
.L_236:
        /*0018*/ 	.byte	0x04, 0x17
        /*001a*/ 	.short	(.L_238 - .L_237)
.L_237:
        /*001c*/ 	.word	0x00000000
        /*0020*/ 	.short	0x0003
        /*0022*/ 	.short	0x0018
        /*0024*/ 	.byte	0x00, 0xf5, 0x21, 0x00


	//----- nvinfo : EIATTR_KPARAM_INFO
	.align		4
.L_238:
        /*0028*/ 	.byte	0x04, 0x17
        /*002a*/ 	.short	(.L_240 - .L_239)
.L_239:
        /*002c*/ 	.word	0x00000000
        /*0030*/ 	.short	0x0002
        /*0032*/ 	.short	0x0010
        /*0034*/ 	.byte	0x00, 0xf0, 0x11, 0x00


	//----- nvinfo : EIATTR_KPARAM_INFO
	.align		4
.L_240:
        /*0038*/ 	.byte	0x04, 0x17
        /*003a*/ 	.short	(.L_242 - .L_241)
.L_241:
        /*003c*/ 	.word	0x00000000
        /*0040*/ 	.short	0x0001
        /*0042*/ 	.short	0x0008
        /*0044*/ 	.byte	0x00, 0xf5, 0x21, 0x00


	//----- nvinfo : EIATTR_KPARAM_INFO
	.align		4
.L_242:
        /*0048*/ 	.byte	0x04, 0x17
        /*004a*/ 	.short	(.L_244 - .L_243)
.L_243:
        /*004c*/ 	.word	0x00000000
        /*0050*/ 	.short	0x0000
        /*0052*/ 	.short	0x0000
        /*0054*/ 	.byte	0x00, 0xf5, 0x21, 0x00


	//----- nvinfo : EIATTR_SPARSE_MMA_MASK
	.align		4
.L_244:
        /*0058*/ 	.byte	0x03, 0x50
        /*005a*/ 	.short	0x0000


	//----- nvinfo : EIATTR_MAXREG_COUNT
	.align		4
        /*005c*/ 	.byte	0x03, 0x1b
        /*005e*/ 	.short	0x00ff


	//----- nvinfo : EIATTR_MERCURY_ISA_VERSION
	.align		4
        /*0060*/ 	.byte	0x03, 0x5f
        /*0062*/ 	.short	0x0101


	//----- nvinfo : EIATTR_VRC_CTA_INIT_COUNT
	.align		4
        /*0064*/ 	.byte	0x02, 0x4a
	.zero		1
	.zero		1


	//----- nvinfo : EIATTR_EXIT_INSTR_OFFSETS
	.align		4
        /*0068*/ 	.byte	0x04, 0x1c
        /*006a*/ 	.short	(.L_246 - .L_245)


	//   ....[0]....
.L_245:
        /*006c*/ 	.word	0x00000030


	//   ....[1]....
        /*0070*/ 	.word	0x000002e0


	//----- nvinfo : EIATTR_CBANK_PARAM_SIZE
	.align		4
.L_246:
        /*0074*/ 	.byte	0x03, 0x19
        /*0076*/ 	.short	0x0024


	//----- nvinfo : EIATTR_PARAM_CBANK
	.align		4
        /*0078*/ 	.byte	0x04, 0x0a
        /*007a*/ 	.short	(.L_248 - .L_247)
	.align		4
.L_247:
        /*007c*/ 	.word	index@(.nv.constant0._Z14workload_mergePiS_iPKii)
        /*0080*/ 	.short	0x0380
        /*0082*/ 	.short	0x0024


	//----- nvinfo : EIATTR_SW_WAR
	.align		4
.L_248:
        /*0084*/ 	.byte	0x04, 0x36
        /*0086*/ 	.short	(.L_250 - .L_249)
.L_249:
        /*0088*/ 	.word	0x00000008
.L_250:


//--------------------- .nv.info._Z20count_workload_mergePiPKiiS1_i --------------------------
	.section	.nv.info._Z20count_workload_mergePiPKiiS1_i,"",@"SHT_CUDA_INFO"
	.sectionflags	@""
	.align	4


	//----- nvinfo : EIATTR_CUDA_API_VERSION
	.align		4
        /*0000*/ 	.byte	0x04, 0x37
        /*0002*/ 	.short	(.L_252 - .L_251)
.L_251:
        /*0004*/ 	.word	0x00000082


	//----- nvinfo : EIATTR_KPARAM_INFO
	.align		4
.L_252:
        /*0008*/ 	.byte	0x04, 0x17
        /*000a*/ 	.short	(.L_254 - .L_253)
.L_253:
        /*000c*/ 	.word	0x00000000
        /*0010*/ 	.short	0x0004
        /*0012*/ 	.short	0x0020
        /*0014*/ 	.byte	0x00, 0xf0, 0x11, 0x00


	//----- nvinfo : EIATTR_KPARAM_INFO
	.align		4
.L_254:
        /*0018*/ 	.byte	0x04, 0x17
        /*001a*/ 	.short	(.L_256 - .L_255)
.L_255:
        /*001c*/ 	.word	0x00000000
        /*0020*/ 	.short	0x0003
        /*0022*/ 	.short	0x0018
        /*0024*/ 	.byte	0x00, 0xf5, 0x21, 0x00


	//----- nvinfo : EIATTR_KPARAM_INFO
	.align		4
.L_256:
        /*0028*/ 	.byte	0x04, 0x17
        /*002a*/ 	.short	(.L_258 - .L_257)
.L_257:
        /*002c*/ 	.word	0x00000000
        /*0030*/ 	.short	0x0002
        /*0032*/ 	.short	0x0010
        /*0034*/ 	.byte	0x00, 0xf0, 0x11, 0x00


	//----- nvinfo : EIATTR_KPARAM_INFO
	.align		4
.L_258:
        /*0038*/ 	.byte	0x04, 0x17
        /*003a*/ 	.short	(.L_260 - .L_259)
.L_259:
        /*003c*/ 	.word	0x00000000
        /*0040*/ 	.short	0x0001
        /*0042*/ 	.short	0x0008
        /*0044*/ 	.byte	0x00, 0xf5, 0x21, 0x00


	//----- nvinfo : EIATTR_KPARAM_INFO
	.align		4
.L_260:
        /*0048*/ 	.byte	0x04, 0x17
        /*004a*/ 	.short	(.L_262 - .L_261)
.L_261:
        /*004c*/ 	.word	0x00000000
        /*0050*/ 	.short	0x0000
        /*0052*/ 	.short	0x0000
        /*0054*/ 	.byte	0x00, 0xf5, 0x21, 0x00


	//----- nvinfo : EIATTR_SPARSE_MMA_MASK
	.align		4
.L_262:
        /*0058*/ 	.byte	0x03, 0x50
        /*005a*/ 	.short	0x0000


	//----- nvinfo : EIATTR_MAXREG_COUNT
	.align		4
        /*005c*/ 	.byte	0x03, 0x1b
        /*005e*/ 	.short	0x00ff


	//----- nvinfo : EIATTR_MERCURY_ISA_VERSION
	.align		4
        /*0060*/ 	.byte	0x03, 0x5f
        /*0062*/ 	.short	0x0101


	//----- nvinfo : EIATTR_VRC_CTA_INIT_COUNT
	.align		4
        /*0064*/ 	.byte	0x02, 0x4a
	.zero		1
	.zero		1


	//----- nvinfo : EIATTR_EXIT_INSTR_OFFSETS
	.align		4
        /*0068*/ 	.byte	0x04, 0x1c
        /*006a*/ 	.short	(.L_264 - .L_263)


	//   ....[0]....
.L_263:
        /*006c*/ 	.word	0x00000250


	//----- nvinfo : EIATTR_CBANK_PARAM_SIZE
	.align		4
.L_264:
        /*0070*/ 	.byte	0x03, 0x19
        /*0072*/ 	.short	0x0024


	//----- nvinfo : EIATTR_PARAM_CBANK
	.align		4
        /*0074*/ 	.byte	0x04, 0x0a
        /*0076*/ 	.short	(.L_266 - .L_265)
	.align		4
.L_265:
        /*0078*/ 	.word	index@(.nv.constant0._Z20count_workload_mergePiPKiiS1_i)
        /*007c*/ 	.short	0x0380
        /*007e*/ 	.short	0x0024


	//----- nvinfo : EIATTR_SW_WAR
	.align		4
.L_266:
        /*0080*/ 	.byte	0x04, 0x36
        /*0082*/ 	.short	(.L_268 - .L_267)
.L_267:
        /*0084*/ 	.word	0x00000008
.L_268:


//--------------------- .nv.info._Z14workload_splitPiPKiii --------------------------
	.section	.nv.info._Z14workload_splitPiPKiii,"",@"SHT_CUDA_INFO"
	.sectionflags	@""
	.align	4


	//----- nvinfo : EIATTR_CUDA_API_VERSION
	.align		4
        /*0000*/ 	.byte	0x04, 0x37
        /*0002*/ 	.short	(.L_270 - .L_269)
.L_269:
        /*0004*/ 	.word	0x00000082


	//----- nvinfo : EIATTR_KPARAM_INFO
	.align		4
.L_270:
        /*0008*/ 	.byte	0x04, 0x17
        /*000a*/ 	.short	(.L_272 - .L_271)
.L_271:
        /*000c*/ 	.word	0x00000000
        /*0010*/ 	.short	0x0003
        /*0012*/ 	.short	0x0014
        /*0014*/ 	.byte	0x00, 0xf0, 0x11, 0x00


	//----- nvinfo : EIATTR_KPARAM_INFO
	.align		4
.L_272:
        /*0018*/ 	.byte	0x04, 0x17
        /*001a*/ 	.short	(.L_274 - .L_273)
.L_273:
        /*001c*/ 	.word	0x00000000
        /*0020*/ 	.short	0x0002
        /*0022*/ 	.short	0x0010
        /*0024*/ 	.byte	0x00, 0xf0, 0x11, 0x00


	//----- nvinfo : EIATTR_KPARAM_INFO
	.align		4
.L_274:
        /*0028*/ 	.byte	0x04, 0x17
        /*002a*/ 	.short	(.L_276 - .L_275)
.L_275:
        /*002c*/ 	.word	0x00000000
        /*0030*/ 	.short	0x0001
        /*0032*/ 	.short	0x0008
        /*0034*/ 	.byte	0x00, 0xf5, 0x21, 0x00


	//----- nvinfo : EIATTR_KPARAM_INFO
	.align		4
.L_276:
        /*0038*/ 	.byte	0x04, 0x17
        /*003a*/ 	.short	(.L_278 - .L_277)
.L_277:
        /*003c*/ 	.word	0x00000000
        /*0040*/ 	.short	0x0000
        /*0042*/ 	.short	0x0000
        /*0044*/ 	.byte	0x00, 0xf5, 0x21, 0x00


	//----- nvinfo : EIATTR_SPARSE_MMA_MASK
	.align		4
.L_278:
        /*0048*/ 	.byte	0x03, 0x50
        /*004a*/ 	.short	0x0000


	//----- nvinfo : EIATTR_MAXREG_COUNT
	.align		4
        /*004c*/ 	.byte	0x03, 0x1b
        /*004e*/ 	.short	0x00ff


	//----- nvinfo : EIATTR_MERCURY_ISA_VERSION
	.align		4
        /*0050*/ 	.byte	0x03, 0x5f
        /*0052*/ 	.short	0x0101


	//----- nvinfo : EIATTR_VRC_CTA_INIT_COUNT
	.align		4
        /*0054*/ 	.byte	0x02, 0x4a
	.zero		1
	.zero		1


	//----- nvinfo : EIATTR_EXIT_INSTR_OFFSETS
	.align		4
        /*0058*/ 	.byte	0x04, 0x1c
        /*005a*/ 	.short	(.L_280 - .L_279)


	//   ....[0]....
.L_279:
        /*005c*/ 	.word	0x00000030


	//   ....[1]....
        /*0060*/ 	.word	0x00000ce0


	//----- nvinfo : EIATTR_CBANK_PARAM_SIZE
	.align		4
.L_280:
        /*0064*/ 	.byte	0x03, 0x19
        /*0066*/ 	.short	0x0018


	//----- nvinfo : EIATTR_PARAM_CBANK
	.align		4
        /*0068*/ 	.byte	0x04, 0x0a
        /*006a*/ 	.short	(.L_282 - .L_281)
	.align		4
.L_281:
        /*006c*/ 	.word	index@(.nv.constant0._Z14workload_splitPiPKiii)
        /*0070*/ 	.short	0x0380
        /*0072*/ 	.short	0x0018


	//----- nvinfo : EIATTR_SW_WAR
	.align		4
.L_282:
        /*0074*/ 	.byte	0x04, 0x36
        /*0076*/ 	.short	(.L_284 - .L_283)
.L_283:
        /*0078*/ 	.word	0x00000008
.L_284:


//--------------------- .nv.info._Z20count_workload_splitPiPKiiS1_i --------------------------
	.section	.nv.info._Z20count_workload_splitPiPKiiS1_i,"",@"SHT_CUDA_INFO"
	.sectionflags	@""
	.align	4


	//----- nvinfo : EIATTR_CUDA_API_VERSION
	.align		4
        /*0000*/ 	.byte	0x04, 0x37
        /*0002*/ 	.short	(.L_286 - .L_285)
.L_285:
        /*0004*/ 	.word	0x00000082


	//----- nvinfo : EIATTR_KPARAM_INFO
	.align		4
.L_286:
        /*0008*/ 	.byte	0x04, 0x17
        /*000a*/ 	.short	(.L_288 - .L_287)
.L_287:
        /*000c*/ 	.word	0x00000000
        /*0010*/ 	.short	0x0004
        /*0012*/ 	.short	0x0020
        /*0014*/ 	.byte	0x00, 0xf0, 0x11, 0x00


	//----- nvinfo : EIATTR_KPARAM_INFO
	.align		4
.L_288:
        /*0018*/ 	.byte	0x04, 0x17
        /*001a*/ 	.short	(.L_290 - .L_289)
.L_289:
        /*001c*/ 	.word	0x00000000
        /*0020*/ 	.short	0x0003
        /*0022*/ 	.short	0x0018
        /*0024*/ 	.byte	0x00, 0xf5, 0x21, 0x00


	//----- nvinfo : EIATTR_KPARAM_INFO
	.align		4
.L_290:
        /*0028*/ 	.byte	0x04, 0x17
        /*002a*/ 	.short	(.L_292 - .L_291)
.L_291:
        /*002c*/ 	.word	0x00000000
        /*0030*/ 	.short	0x0002
        /*0032*/ 	.short	0x0010
        /*0034*/ 	.byte	0x00, 0xf0, 0x11, 0x00


	//----- nvinfo : EIATTR_KPARAM_INFO
	.align		4
.L_292:
        /*0038*/ 	.byte	0x04, 0x17
        /*003a*/ 	.short	(.L_294 - .L_293)
.L_293:
        /*003c*/ 	.word	0x00000000
        /*0040*/ 	.short	0x0001
        /*0042*/ 	.short	0x0008
        /*0044*/ 	.byte	0x00, 0xf5, 0x21, 0x00


	//----- nvinfo : EIATTR_KPARAM_INFO
	.align		4
.L_294:
        /*0048*/ 	.byte	0x04, 0x17
        /*004a*/ 	.short	(.L_296 - .L_295)
.L_295:
        /*004c*/ 	.word	0x00000000
        /*0050*/ 	.short	0x0000
        /*0052*/ 	.short	0x0000
        /*0054*/ 	.byte	0x00, 0xf5, 0x21, 0x00


	//----- nvinfo : EIATTR_SPARSE_MMA_MASK
	.align		4
.L_296:
        /*0058*/ 	.byte	0x03, 0x50
        /*005a*/ 	.short	0x0000


	//----- nvinfo : EIATTR_MAXREG_COUNT
	.align		4
        /*005c*/ 	.byte	0x03, 0x1b
        /*005e*/ 	.short	0x00ff


	//----- nvinfo : EIATTR_MERCURY_ISA_VERSION
	.align		4
        /*0060*/ 	.byte	0x03, 0x5f
        /*0062*/ 	.short	0x0101


	//----- nvinfo : EIATTR_VRC_CTA_INIT_COUNT
	.align		4
        /*0064*/ 	.byte	0x02, 0x4a
	.zero		1
	.zero		1


	//----- nvinfo : EIATTR_EXIT_INSTR_OFFSETS
	.align		4
        /*0068*/ 	.byte	0x04, 0x1c
        /*006a*/ 	.short	(.L_298 - .L_297)


	//   ....[0]....
.L_297:
        /*006c*/ 	.word	0x000009a0


	//----- nvinfo : EIATTR_CRS_STACK_SIZE
	.align		4
.L_298:
        /*0070*/ 	.byte	0x04, 0x1e
        /*0072*/ 	.short	(.L_300 - .L_299)
.L_299:
        /*0074*/ 	.word	0x00000000


	//----- nvinfo : EIATTR_CBANK_PARAM_SIZE
	.align		4
.L_300:
        /*0078*/ 	.byte	0x03, 0x19
        /*007a*/ 	.short	0x0024


	//----- nvinfo : EIATTR_PARAM_CBANK
	.align		4
        /*007c*/ 	.byte	0x04, 0x0a
        /*007e*/ 	.short	(.L_302 - .L_301)
	.align		4
.L_301:
        /*0080*/ 	.word	index@(.nv.constant0._Z20count_workload_splitPiPKiiS1_i)
        /*0084*/ 	.short	0x0380
        /*0086*/ 	.short	0x0024


	//----- nvinfo : EIATTR_SW_WAR
	.align		4
.L_302:
        /*0088*/ 	.byte	0x04, 0x36
        /*008a*/ 	.short	(.L_304 - .L_303)
.L_303:
        /*008c*/ 	.word	0x00000008
.L_304:


//--------------------- .nv.info._Z13ewiseNotEqualPfiPKfS1_ --------------------------
	.section	.nv.info._Z13ewiseNotEqualPfiPKfS1_,"",@"SHT_CUDA_INFO"
	.sectionflags	@""
	.align	4


	//----- nvinfo : EIATTR_CUDA_API_VERSION
	.align		4
        /*0000*/ 	.byte	0x04, 0x37
        /*0002*/ 	.short	(.L_306 - .L_305)
.L_305:
        /*0004*/ 	.word	0x00000082


	//----- nvinfo : EIATTR_KPARAM_INFO
	.align		4
.L_306:
        /*0008*/ 	.byte	0x04, 0x17
        /*000a*/ 	.short	(.L_308 - .L_307)
.L_307:
        /*000c*/ 	.word	0x00000000
        /*0010*/ 	.short	0x0003
        /*0012*/ 	.short	0x0018
        /*0014*/ 	.byte	0x00, 0xf5, 0x21, 0x00


	//----- nvinfo : EIATTR_KPARAM_INFO
	.align		4
.L_308:
        /*0018*/ 	.byte	0x04, 0x17
        /*001a*/ 	.short	(.L_310 - .L_309)
.L_309:
        /*001c*/ 	.word	0x00000000
        /*0020*/ 	.short	0x0002
        /*0022*/ 	.short	0x0010
        /*0024*/ 	.byte	0x00, 0xf5, 0x21, 0x00


	//----- nvinfo : EIATTR_KPARAM_INFO
	.align		4
.L_310:
        /*0028*/ 	.byte	0x04, 0x17
        /*002a*/ 	.short	(.L_312 - .L_311)
.L_311:
        /*002c*/ 	.word	0x00000000
        /*0030*/ 	.short	0x0001
        /*0032*/ 	.short	0x0008
        /*0034*/ 	.byte	0x00, 0xf0, 0x11, 0x00


	//----- nvinfo : EIATTR_KPARAM_INFO
	.align		4
.L_312:
        /*0038*/ 	.byte	0x04, 0x17
        /*003a*/ 	.short	(.L_314 - .L_313)
.L_313:
        /*003c*/ 	.word	0x00000000
        /*0040*/ 	.short	0x0000
        /*0042*/ 	.short	0x0000
        /*0044*/ 	.byte	0x00, 0xf5, 0x21, 0x00


	//----- nvinfo : EIATTR_SPARSE_MMA_MASK
	.align		4
.L_314:
        /*0048*/ 	.byte	0x03, 0x50
        /*004a*/ 	.short	0x0000


	//----- nvinfo : EIATTR_MAXREG_COUNT
	.align		4
        /*004c*/ 	.byte	0x03, 0x1b
        /*004e*/ 	.short	0x00ff


	//----- nvinfo : EIATTR_MERCURY_ISA_VERSION
	.align		4
        /*0050*/ 	.byte	0x03, 0x5f
        /*0052*/ 	.short	0x0101


	//----- nvinfo : EIATTR_VRC_CTA_INIT_COUNT
	.align		4
        /*0054*/ 	.byte	0x02, 0x4a
	.zero		1
	.zero		1


	//----- nvinfo : EIATTR_EXIT_INSTR_OFFSETS
	.align		4
        /*0058*/ 	.byte	0x04, 0x1c
        /*005a*/ 	.short	(.L_316 - .L_315)


	//   ....[0]....
.L_315:
        /*005c*/ 	.word	0x00000070


	//   ....[1]....
        /*0060*/ 	.word	0x00000130


	//----- nvinfo : EIATTR_CBANK_PARAM_SIZE
	.align		4
.L_316:
        /*0064*/ 	.byte	0x03, 0x19
        /*0066*/ 	.short	0x0020


	//----- nvinfo : EIATTR_PARAM_CBANK
	.align		4
        /*0068*/ 	.byte	0x04, 0x0a
        /*006a*/ 	.short	(.L_318 - .L_317)
	.align		4
.L_317:
        /*006c*/ 	.word	index@(.nv.constant0._Z13ewiseNotEqualPfiPKfS1_)
        /*0070*/ 	.short	0x0380
        /*0072*/ 	.short	0x0020


	//----- nvinfo : EIATTR_SW_WAR
	.align		4
.L_318:
        /*0074*/ 	.byte	0x04, 0x36
        /*0076*/ 	.short	(.L_320 - .L_319)
.L_319:
        /*0078*/ 	.word	0x00000008
.L_320:


//--------------------- .nv.info._Z13extractGatherPfiPKf --------------------------
	.section	.nv.info._Z13extractGatherPfiPKf,"",@"SHT_CUDA_INFO"
	.sectionflags	@""
	.align	4


	//----- nvinfo : EIATTR_CUDA_API_VERSION
	.align		4
        /*0000*/ 	.byte	0x04, 0x37
        /*0002*/ 	.short	(.L_322 - .L_321)
.L_321:
        /*0004*/ 	.word	0x00000082


	//----- nvinfo : EIATTR_KPARAM_INFO
	.align		4
.L_322:
        /*0008*/ 	.byte	0x04, 0x17
        /*000a*/ 	.short	(.L_324 - .L_323)
.L_323:
        /*000c*/ 	.word	0x00000000
        /*0010*/ 	.short	0x0002
        /*0012*/ 	.short	0x0010
        /*0014*/ 	.byte	0x00, 0xf5, 0x21, 0x00


	//----- nvinfo : EIATTR_KPARAM_INFO
	.align		4
.L_324:
        /*0018*/ 	.byte	0x04, 0x17
        /*001a*/ 	.short	(.L_326 - .L_325)
.L_325:
        /*001c*/ 	.word	0x00000000
        /*0020*/ 	.short	0x0001
        /*0022*/ 	.short	0x0008
        /*0024*/ 	.byte	0x00, 0xf0, 0x11, 0x00


	//----- nvinfo : EIATTR_KPARAM_INFO
	.align		4
.L_326:
        /*0028*/ 	.byte	0x04, 0x17
        /*002a*/ 	.short	(.L_328 - .L_327)
.L_327:
        /*002c*/ 	.word	0x00000000
        /*0030*/ 	.short	0x0000
        /*0032*/ 	.short	0x0000
        /*0034*/ 	.byte	0x00, 0xf5, 0x21, 0x00


	//----- nvinfo : EIATTR_SPARSE_MMA_MASK
	.align		4
.L_328:
        /*0038*/ 	.byte	0x03, 0x50
        /*003a*/ 	.short	0x0000


	//----- nvinfo : EIATTR_MAXREG_COUNT
	.align		4
        /*003c*/ 	.byte	0x03, 0x1b
        /*003e*/ 	.short	0x00ff


	//----- nvinfo : EIATTR_MERCURY_ISA_VERSION
	.align		4
        /*0040*/ 	.byte	0x03, 0x5f
        /*0042*/ 	.short	0x0101


	//----- nvinfo : EIATTR_VRC_CTA_INIT_COUNT
	.align		4
        /*0044*/ 	.byte	0x02, 0x4a
	.zero		1
	.zero		1


	//----- nvinfo : EIATTR_EXIT_INSTR_OFFSETS
	.align		4
        /*0048*/ 	.byte	0x04, 0x1c
        /*004a*/ 	.short	(.L_330 - .L_329)


	//   ....[0]....
.L_329:
        /*004c*/ 	.word	0x00000070


	//   ....[1]....
        /*0050*/ 	.word	0x00000120


	//----- nvinfo : EIATTR_CBANK_PARAM_SIZE
	.align		4
.L_330:
        /*0054*/ 	.byte	0x03, 0x19
        /*0056*/ 	.short	0x0018


	//----- nvinfo : EIATTR_PARAM_CBANK
	.align		4
        /*0058*/ 	.byte	0x04, 0x0a
        /*005a*/ 	.short	(.L_332 - .L_331)
	.align		4
.L_331:
        /*005c*/ 	.word	index@(.nv.constant0._Z13extractGatherPfiPKf)
        /*0060*/ 	.short	0x0380
        /*0062*/ 	.short	0x0018


	//----- nvinfo : EIATTR_SW_WAR
	.align		4
.L_332:
        /*0064*/ 	.byte	0x04, 0x36
        /*0066*/ 	.short	(.L_334 - .L_333)
.L_333:
        /*0068*/ 	.word	0x00000008
.L_334:


//--------------------- .nv.info._Z13assignScatterPfiPKfS1_ --------------------------
	.section	.nv.info._Z13assignScatterPfiPKfS1_,"",@"SHT_CUDA_INFO"
	.sectionflags	@""
	.align	4


	//----- nvinfo : EIATTR_CUDA_API_VERSION
	.align		4
        /*0000*/ 	.byte	0x04, 0x37
        /*0002*/ 	.short	(.L_336 - .L_335)
.L_335:
        /*0004*/ 	.word	0x00000082


	//----- nvinfo : EIATTR_KPARAM_INFO
	.align		4
.L_336:
        /*0008*/ 	.byte	0x04, 0x17
        /*000a*/ 	.short	(.L_338 - .L_337)
.L_337:
        /*000c*/ 	.word	0x00000000
        /*0010*/ 	.short	0x0003
        /*0012*/ 	.short	0x0018
        /*0014*/ 	.byte	0x00, 0xf5, 0x21, 0x00


	//----- nvinfo : EIATTR_KPARAM_INFO
	.align		4
.L_338:
        /*0018*/ 	.byte	0x04, 0x17
        /*001a*/ 	.short	(.L_340 - .L_339)
.L_339:
        /*001c*/ 	.word	0x00000000
        /*0020*/ 	.short	0x0002
        /*0022*/ 	.short	0x0010
        /*0024*/ 	.byte	0x00, 0xf5, 0x21, 0x00


	//----- nvinfo : EIATTR_KPARAM_INFO
	.align		4
.L_340:
        /*0028*/ 	.byte	0x04, 0x17
        /*002a*/ 	.short	(.L_342 - .L_341)
.L_341:
        /*002c*/ 	.word	0x00000000
        /*0030*/ 	.short	0x0001
        /*0032*/ 	.short	0x0008
        /*0034*/ 	.byte	0x00, 0xf0, 0x11, 0x00


	//----- nvinfo : EIATTR_KPARAM_INFO
	.align		4
.L_342:
        /*0038*/ 	.byte	0x04, 0x17
        /*003a*/ 	.short	(.L_344 - .L_343)
.L_343:
        /*003c*/ 	.word	0x00000000
        /*0040*/ 	.short	0x0000
        /*0042*/ 	.short	0x0000
        /*0044*/ 	.byte	0x00, 0xf5, 0x21, 0x00


	//----- nvinfo : EIATTR_SPARSE_MMA_MASK
	.align		4
.L_344:
        /*0048*/ 	.byte	0x03, 0x50
        /*004a*/ 	.short	0x0000


	//----- nvinfo : EIATTR_MAXREG_COUNT
	.align		4
        /*004c*/ 	.byte	0x03, 0x1b
        /*004e*/ 	.short	0x00ff


	//----- nvinfo : EIATTR_MERCURY_ISA_VERSION
	.align		4
        /*0050*/ 	.byte	0x03, 0x5f
        /*0052*/ 	.short	0x0101


	//----- nvinfo : EIATTR_VRC_CTA_INIT_COUNT
	.align		4
        /*0054*/ 	.byte	0x02, 0x4a
	.zero		1
	.zero		1


	//----- nvinfo : EIATTR_EXIT_INSTR_OFFSETS
	.align		4
        /*0058*/ 	.byte	0x04, 0x1c
        /*005a*/ 	.short	(.L_346 - .L_345)


	//   ....[0]....
.L_345:
        /*005c*/ 	.word	0x00000070


	//   ....[1]....
        /*0060*/ 	.word	0x00000130


	//----- nvinfo : EIATTR_CBANK_PARAM_SIZE
	.align		4
.L_346:
        /*0064*/ 	.byte	0x03, 0x19
        /*0066*/ 	.short	0x0020


	//----- nvinfo : EIATTR_PARAM_CBANK
	.align		4
        /*0068*/ 	.byte	0x04, 0x0a
        /*006a*/ 	.short	(.L_348 - .L_347)
	.align		4
.L_347:
        /*006c*/ 	.word	index@(.nv.constant0._Z13assignScatterPfiPKfS1_)
        /*0070*/ 	.short	0x0380
        /*0072*/ 	.short	0x0020


	//----- nvinfo : EIATTR_SW_WAR
	.align		4
.L_348:
        /*0074*/ 	.byte	0x04, 0x36
        /*0076*/ 	.short	(.L_350 - .L_349)
.L_349:
        /*0078*/ 	.word	0x00000008
.L_350:


//--------------------- .nv.info._Z13resetErrorptrPf --------------------------
	.section	.nv.info._Z13resetErrorptrPf,"",@"SHT_CUDA_INFO"
	.sectionflags	@""
	.align	4


	//----- nvinfo : EIATTR_CUDA_API_VERSION
	.align		4
        /*0000*/ 	.byte	0x04, 0x37
        /*0002*/ 	.short	(.L_352 - .L_351)
.L_351:
        /*0004*/ 	.word	0x00000082


	//----- nvinfo : EIATTR_KPARAM_INFO
	.align		4
.L_352:
        /*0008*/ 	.byte	0x04, 0x17
        /*000a*/ 	.short	(.L_354 - .L_353)
.L_353:
        /*000c*/ 	.word	0x00000000
        /*0010*/ 	.short	0x0000
        /*0012*/ 	.short	0x0000
        /*0014*/ 	.byte	0x00, 0xf5, 0x21, 0x00


	//----- nvinfo : EIATTR_SPARSE_MMA_MASK
	.align		4
.L_354:
        /*0018*/ 	.byte	0x03, 0x50
        /*001a*/ 	.short	0x0000


	//----- nvinfo : EIATTR_MAXREG_COUNT
	.align		4
        /*001c*/ 	.byte	0x03, 0x1b
        /*001e*/ 	.short	0x00ff


	//----- nvinfo : EIATTR_MERCURY_ISA_VERSION
	.align		4
        /*0020*/ 	.byte	0x03, 0x5f
        /*0022*/ 	.short	0x0101


	//----- nvinfo : EIATTR_VRC_CTA_INIT_COUNT
	.align		4
        /*0024*/ 	.byte	0x02, 0x4a
	.zero		1
	.zero		1


	//----- nvinfo : EIATTR_EXIT_INSTR_OFFSETS
	.align		4
        /*0028*/ 	.byte	0x04, 0x1c
        /*002a*/ 	.short	(.L_356 - .L_355)


	//   ....[0]....
.L_355:
        /*002c*/ 	.word	0x00000040


	//----- nvinfo : EIATTR_CBANK_PARAM_SIZE
	.align		4
.L_356:
        /*0030*/ 	.byte	0x03, 0x19
        /*0032*/ 	.short	0x0008


	//----- nvinfo : EIATTR_PARAM_CBANK
	.align		4
        /*0034*/ 	.byte	0x04, 0x0a
        /*0036*/ 	.short	(.L_358 - .L_357)
	.align		4
.L_357:
        /*0038*/ 	.word	index@(.nv.constant0._Z13resetErrorptrPf)
        /*003c*/ 	.short	0x0380
        /*003e*/ 	.short	0x0008


	//----- nvinfo : EIATTR_SW_WAR
	.align		4
.L_358:
        /*0040*/ 	.byte	0x04, 0x36
        /*0042*/ 	.short	(.L_360 - .L_359)
.L_359:
        /*0044*/ 	.word	0x00000008
.L_360:


//--------------------- .nv.info._Z9reduceAddPfiPKf --------------------------
	.section	.nv.info._Z9reduceAddPfiPKf,"",@"SHT_CUDA_INFO"
	.sectionflags	@""
	.align	4


	//----- nvinfo : EIATTR_CUDA_API_VERSION
	.align		4
        /*0000*/ 	.byte	0x04, 0x37
        /*0002*/ 	.short	(.L_362 - .L_361)
.L_361:
        /*0004*/ 	.word	0x00000082


	//----- nvinfo : EIATTR_KPARAM_INFO
	.align		4
.L_362:
        /*0008*/ 	.byte	0x04, 0x17
        /*000a*/ 	.short	(.L_364 - .L_363)
.L_363:
        /*000c*/ 	.word	0x00000000
        /*0010*/ 	.short	0x0002
        /*0012*/ 	.short	0x0010
        /*0014*/ 	.byte	0x00, 0xf5, 0x21, 0x00


	//----- nvinfo : EIATTR_KPARAM_INFO
	.align		4
.L_364:
        /*0018*/ 	.byte	0x04, 0x17
        /*001a*/ 	.short	(.L_366 - .L_365)
.L_365:
        /*001c*/ 	.word	0x00000000
        /*0020*/ 	.short	0x0001
        /*0022*/ 	.short	0x0008
        /*0024*/ 	.byte	0x00, 0xf0, 0x11, 0x00


	//----- nvinfo : EIATTR_KPARAM_INFO
	.align		4
.L_366:
        /*0028*/ 	.byte	0x04, 0x17
        /*002a*/ 	.short	(.L_368 - .L_367)
.L_367:
        /*002c*/ 	.word	0x00000000
        /*0030*/ 	.short	0x0000
        /*0032*/ 	.short	0x0000
        /*0034*/ 	.byte	0x00, 0xf5, 0x21, 0x00


	//----- nvinfo : EIATTR_SPARSE_MMA_MASK
	.align		4
.L_368:
        /*0038*/ 	.byte	0x03, 0x50
        /*003a*/ 	.short	0x0000


	//----- nvinfo : EIATTR_MAXREG_COUNT
	.align		4
        /*003c*/ 	.byte	0x03, 0x1b
        /*003e*/ 	.short	0x00ff


	//----- nvinfo : EIATTR_MERCURY_ISA_VERSION
	.align		4
        /*0040*/ 	.byte	0x03, 0x5f
        /*0042*/ 	.short	0x0101


	//----- nvinfo : EIATTR_VRC_CTA_INIT_COUNT
	.align		4
        /*0044*/ 	.byte	0x02, 0x4a
	.zero		1
	.zero		1


	//----- nvinfo : EIATTR_EXIT_INSTR_OFFSETS
	.align		4
        /*0048*/ 	.byte	0x04, 0x1c
        /*004a*/ 	.short	(.L_370 - .L_369)


	//   ....[0]....
.L_369:
        /*004c*/ 	.word	0x00000070


	//   ....[1]....
        /*0050*/ 	.word	0x000000e0


	//----- nvinfo : EIATTR_CBANK_PARAM_SIZE
	.align		4
.L_370:
        /*0054*/ 	.byte	0x03, 0x19
        /*0056*/ 	.short	0x0018


	//----- nvinfo : EIATTR_PARAM_CBANK
	.align		4
        /*0058*/ 	.byte	0x04, 0x0a
        /*005a*/ 	.short	(.L_372 - .L_371)
	.align		4
.L_371:
        /*005c*/ 	.word	index@(.nv.constant0._Z9reduceAddPfiPKf)
        /*0060*/ 	.short	0x0380
        /*0062*/ 	.short	0x0018


	//----- nvinfo : EIATTR_SW_WAR
	.align		4
.L_372:
        /*0064*/ 	.byte	0x04, 0x36
        /*0066*/ 	.short	(.L_374 - .L_373)
.L_373:
        /*0068*/ 	.word	0x00000008
.L_374:


//--------------------- .nv.info._Z8ewiseMulPfiPKfS1_ --------------------------
	.section	.nv.info._Z8ewiseMulPfiPKfS1_,"",@"SHT_CUDA_INFO"
	.sectionflags	@""
	.align	4


	//----- nvinfo : EIATTR_CUDA_API_VERSION
	.align		4
        /*0000*/ 	.byte	0x04, 0x37
        /*0002*/ 	.short	(.L_376 - .L_375)
.L_375:
        /*0004*/ 	.word	0x00000082


	//----- nvinfo : EIATTR_KPARAM_INFO
	.align		4
.L_376:
        /*0008*/ 	.byte	0x04, 0x17
        /*000a*/ 	.short	(.L_378 - .L_377)
.L_377:
        /*000c*/ 	.word	0x00000000
        /*0010*/ 	.short	0x0003
        /*0012*/ 	.short	0x0018
        /*0014*/ 	.byte	0x00, 0xf5, 0x21, 0x00


	//----- nvinfo : EIATTR_KPARAM_INFO
	.align		4
.L_378:
        /*0018*/ 	.byte	0x04, 0x17
        /*001a*/ 	.short	(.L_380 - .L_379)
.L_379:
        /*001c*/ 	.word	0x00000000
        /*0020*/ 	.short	0x0002
        /*0022*/ 	.short	0x0010
        /*0024*/ 	.byte	0x00, 0xf5, 0x21, 0x00


	//----- nvinfo : EIATTR_KPARAM_INFO
	.align		4
.L_380:
        /*0028*/ 	.byte	0x04, 0x17
        /*002a*/ 	.short	(.L_382 - .L_381)
.L_381:
        /*002c*/ 	.word	0x00000000
        /*0030*/ 	.short	0x0001
        /*0032*/ 	.short	0x0008
        /*0034*/ 	.byte	0x00, 0xf0, 0x11, 0x00


	//----- nvinfo : EIATTR_KPARAM_INFO
	.align		4
.L_382:
        /*0038*/ 	.byte	0x04, 0x17
        /*003a*/ 	.short	(.L_384 - .L_383)
.L_383:
        /*003c*/ 	.word	0x00000000
        /*0040*/ 	.short	0x0000
        /*0042*/ 	.short	0x0000
        /*0044*/ 	.byte	0x00, 0xf5, 0x21, 0x00


	//----- nvinfo : EIATTR_SPARSE_MMA_MASK
	.align		4
.L_384:
        /*0048*/ 	.byte	0x03, 0x50
        /*004a*/ 	.short	0x0000


	//----- nvinfo : EIATTR_MAXREG_COUNT
	.align		4
        /*004c*/ 	.byte	0x03, 0x1b
        /*004e*/ 	.short	0x00ff


	//----- nvinfo : EIATTR_MERCURY_ISA_VERSION
	.align		4
        /*0050*/ 	.byte	0x03, 0x5f
        /*0052*/ 	.short	0x0101


	//----- nvinfo : EIATTR_VRC_CTA_INIT_COUNT
	.align		4
        /*0054*/ 	.byte	0x02, 0x4a
	.zero		1
	.zero		1


	//----- nvinfo : EIATTR_EXIT_INSTR_OFFSETS
	.align		4
        /*0058*/ 	.byte	0x04, 0x1c
        /*005a*/ 	.short	(.L_386 - .L_385)


	//   ....[0]....
.L_385:
        /*005c*/ 	.word	0x00000070


	//   ....[1]....
        /*0060*/ 	.word	0x00000130


	//----- nvinfo : EIATTR_CBANK_PARAM_SIZE
	.align		4
.L_386:
        /*0064*/ 	.byte	0x03, 0x19
        /*0066*/ 	.short	0x0020


	//----- nvinfo : EIATTR_PARAM_CBANK
	.align		4
        /*0068*/ 	.byte	0x04, 0x0a
        /*006a*/ 	.short	(.L_388 - .L_387)
	.align		4
.L_387:
        /*006c*/ 	.word	index@(.nv.constant0._Z8ewiseMulPfiPKfS1_)
        /*0070*/ 	.short	0x0380
        /*0072*/ 	.short	0x0020


	//----- nvinfo : EIATTR_SW_WAR
	.align		4
.L_388:
        /*0074*/ 	.byte	0x04, 0x36
        /*0076*/ 	.short	(.L_390 - .L_389)
.L_389:
        /*0078*/ 	.word	0x00000008
.L_390:


//--------------------- .nv.info._Z11ewiseSubVecPfiPKfS1_ --------------------------
	.section	.nv.info._Z11ewiseSubVecPfiPKfS1_,"",@"SHT_CUDA_INFO"
	.sectionflags	@""
	.align	4


	//----- nvinfo : EIATTR_CUDA_API_VERSION
	.align		4
        /*0000*/ 	.byte	0x04, 0x37
        /*0002*/ 	.short	(.L_392 - .L_391)
.L_391:
        /*0004*/ 	.word	0x00000082


	//----- nvinfo : EIATTR_KPARAM_INFO
	.align		4
.L_392:
        /*0008*/ 	.byte	0x04, 0x17
        /*000a*/ 	.short	(.L_394 - .L_393)
.L_393:
        /*000c*/ 	.word	0x00000000
        /*0010*/ 	.short	0x0003
        /*0012*/ 	.short	0x0018
        /*0014*/ 	.byte	0x00, 0xf5, 0x21, 0x00


	//----- nvinfo : EIATTR_KPARAM_INFO
	.align		4
.L_394:
        /*0018*/ 	.byte	0x04, 0x17
        /*001a*/ 	.short	(.L_396 - .L_395)
.L_395:
        /*001c*/ 	.word	0x00000000
        /*0020*/ 	.short	0x0002
        /*0022*/ 	.short	0x0010
        /*0024*/ 	.byte	0x00, 0xf5, 0x21, 0x00


	//----- nvinfo : EIATTR_KPARAM_INFO
	.align		4
.L_396:
        /*0028*/ 	.byte	0x04, 0x17
        /*002a*/ 	.short	(.L_398 - .L_397)
.L_397:
        /*002c*/ 	.word	0x00000000
        /*0030*/ 	.short	0x0001
        /*0032*/ 	.short	0x0008
        /*0034*/ 	.byte	0x00, 0xf0, 0x11, 0x00


	//----- nvinfo : EIATTR_KPARAM_INFO
	.align		4
.L_398:
        /*0038*/ 	.byte	0x04, 0x17
        /*003a*/ 	.short	(.L_400 - .L_399)
.L_399:
        /*003c*/ 	.word	0x00000000
        /*0040*/ 	.short	0x0000
        /*0042*/ 	.short	0x0000
        /*0044*/ 	.byte	0x00, 0xf5, 0x21, 0x00


	//----- nvinfo : EIATTR_SPARSE_MMA_MASK
	.align		4
.L_400:
        /*0048*/ 	.byte	0x03, 0x50
        /*004a*/ 	.short	0x0000


	//----- nvinfo : EIATTR_MAXREG_COUNT
	.align		4
        /*004c*/ 	.byte	0x03, 0x1b
        /*004e*/ 	.short	0x00ff


	//----- nvinfo : EIATTR_MERCURY_ISA_VERSION
	.align		4
        /*0050*/ 	.byte	0x03, 0x5f
        /*0052*/ 	.short	0x0101


	//----- nvinfo : EIATTR_VRC_CTA_INIT_COUNT
	.align		4
        /*0054*/ 	.byte	0x02, 0x4a
	.zero		1
	.zero		1


	//----- nvinfo : EIATTR_EXIT_INSTR_OFFSETS
	.align		4
        /*0058*/ 	.byte	0x04, 0x1c
        /*005a*/ 	.short	(.L_402 - .L_401)


	//   ....[0]....
.L_401:
        /*005c*/ 	.word	0x00000070


	//   ....[1]....
        /*0060*/ 	.word	0x00000130


	//----- nvinfo : EIATTR_CBANK_PARAM_SIZE
	.align		4
.L_402:
        /*0064*/ 	.byte	0x03, 0x19
        /*0066*/ 	.short	0x0020


	//----- nvinfo : EIATTR_PARAM_CBANK
	.align		4
        /*0068*/ 	.byte	0x04, 0x0a
        /*006a*/ 	.short	(.L_404 - .L_403)
	.align		4
.L_403:
        /*006c*/ 	.word	index@(.nv.constant0._Z11ewiseSubVecPfiPKfS1_)
        /*0070*/ 	.short	0x0380
        /*0072*/ 	.short	0x0020


	//----- nvinfo : EIATTR_SW_WAR
	.align		4
.L_404:
        /*0074*/ 	.byte	0x04, 0x36
        /*0076*/ 	.short	(.L_406 - .L_405)
.L_405:
        /*0078*/ 	.word	0x00000008
.L_406:


//--------------------- .nv.info._Z11ewiseAddValPfiPKff --------------------------
	.section	.nv.info._Z11ewiseAddValPfiPKff,"",@"SHT_CUDA_INFO"
	.sectionflags	@""
	.align	4


	//----- nvinfo : EIATTR_CUDA_API_VERSION
	.align		4
        /*0000*/ 	.byte	0x04, 0x37
        /*0002*/ 	.short	(.L_408 - .L_407)
.L_407:
        /*0004*/ 	.word	0x00000082


	//----- nvinfo : EIATTR_KPARAM_INFO
	.align		4
.L_408:
        /*0008*/ 	.byte	0x04, 0x17
        /*000a*/ 	.short	(.L_410 - .L_409)
.L_409:
        /*000c*/ 	.word	0x00000000
        /*0010*/ 	.short	0x0003
        /*0012*/ 	.short	0x0018
        /*0014*/ 	.byte	0x00, 0xf0, 0x11, 0x00


	//----- nvinfo : EIATTR_KPARAM_INFO
	.align		4
.L_410:
        /*0018*/ 	.byte	0x04, 0x17
        /*001a*/ 	.short	(.L_412 - .L_411)
.L_411:
        /*001c*/ 	.word	0x00000000
        /*0020*/ 	.short	0x0002
        /*0022*/ 	.short	0x0010
        /*0024*/ 	.byte	0x00, 0xf5, 0x21, 0x00


	//----- nvinfo : EIATTR_KPARAM_INFO
	.align		4
.L_412:
        /*0028*/ 	.byte	0x04, 0x17
        /*002a*/ 	.short	(.L_414 - .L_413)
.L_413:
        /*002c*/ 	.word	0x00000000
        /*0030*/ 	.short	0x0001
        /*0032*/ 	.short	0x0008
        /*0034*/ 	.byte	0x00, 0xf0, 0x11, 0x00


	//----- nvinfo : EIATTR_KPARAM_INFO
	.align		4
.L_414:
        /*0038*/ 	.byte	0x04, 0x17
        /*003a*/ 	.short	(.L_416 - .L_415)
.L_415:
        /*003c*/ 	.word	0x00000000
        /*0040*/ 	.short	0x0000
        /*0042*/ 	.short	0x0000
        /*0044*/ 	.byte	0x00, 0xf5, 0x21, 0x00


	//----- nvinfo : EIATTR_SPARSE_MMA_MASK
	.align		4
.L_416:
        /*0048*/ 	.byte	0x03, 0x50
        /*004a*/ 	.short	0x0000


	//----- nvinfo : EIATTR_MAXREG_COUNT
	.align		4
        /*004c*/ 	.byte	0x03, 0x1b
        /*004e*/ 	.short	0x00ff


	//----- nvinfo : EIATTR_MERCURY_ISA_VERSION
	.align		4
        /*0050*/ 	.byte	0x03, 0x5f
        /*0052*/ 	.short	0x0101


	//----- nvinfo : EIATTR_VRC_CTA_INIT_COUNT
	.align		4
        /*0054*/ 	.byte	0x02, 0x4a
	.zero		1
	.zero		1


	//----- nvinfo : EIATTR_EXIT_INSTR_OFFSETS
	.align		4
        /*0058*/ 	.byte	0x04, 0x1c
        /*005a*/ 	.short	(.L_418 - .L_417)


	//   ....[0]....
.L_417:
        /*005c*/ 	.word	0x00000070


	//   ....[1]....
        /*0060*/ 	.word	0x00000110


	//----- nvinfo : EIATTR_CBANK_PARAM_SIZE
	.align		4
.L_418:
        /*0064*/ 	.byte	0x03, 0x19
        /*0066*/ 	.short	0x001c


	//----- nvinfo : EIATTR_PARAM_CBANK
	.align		4
        /*0068*/ 	.byte	0x04, 0x0a
        /*006a*/ 	.short	(.L_420 - .L_419)
	.align		4
.L_419:
        /*006c*/ 	.word	index@(.nv.constant0._Z11ewiseAddValPfiPKff)
        /*0070*/ 	.short	0x0380
        /*0072*/ 	.short	0x001c


	//----- nvinfo : EIATTR_SW_WAR
	.align		4
.L_420:
        /*0074*/ 	.byte	0x04, 0x36
        /*0076*/ 	.short	(.L_422 - .L_421)
.L_421:
        /*0078*/ 	.word	0x00000008
.L_422:


//--------------------- .nv.info._Z7fillValPfif   --------------------------
	.section	.nv.info._Z7fillValPfif,"",@"SHT_CUDA_INFO"
	.sectionflags	@""
	.align	4


	//----- nvinfo : EIATTR_CUDA_API_VERSION
	.align		4
        /*0000*/ 	.byte	0x04, 0x37
        /*0002*/ 	.short	(.L_424 - .L_423)
.L_423:
        /*0004*/ 	.word	0x00000082


	//----- nvinfo : EIATTR_KPARAM_INFO
	.align		4
.L_424:
        /*0008*/ 	.byte	0x04, 0x17
        /*000a*/ 	.short	(.L_426 - .L_425)
.L_425:
        /*000c*/ 	.word	0x00000000
        /*0010*/ 	.short	0x0002
        /*0012*/ 	.short	0x000c
        /*0014*/ 	.byte	0x00, 0xf0, 0x11, 0x00


	//----- nvinfo : EIATTR_KPARAM_INFO
	.align		4
.L_426:
        /*0018*/ 	.byte	0x04, 0x17
        /*001a*/ 	.short	(.L_428 - .L_427)
.L_427:
        /*001c*/ 	.word	0x00000000
        /*0020*/ 	.short	0x0001
        /*0022*/ 	.short	0x0008
        /*0024*/ 	.byte	0x00, 0xf0, 0x11, 0x00


	//----- nvinfo : EIATTR_KPARAM_INFO
	.align		4
.L_428:
        /*0028*/ 	.byte	0x04, 0x17
        /*002a*/ 	.short	(.L_430 - .L_429)
.L_429:
        /*002c*/ 	.word	0x00000000
        /*0030*/ 	.short	0x0000
        /*0032*/ 	.short	0x0000
        /*0034*/ 	.byte	0x00, 0xf5, 0x21, 0x00


	//----- nvinfo : EIATTR_SPARSE_MMA_MASK
	.align		4
.L_430:
        /*0038*/ 	.byte	0x03, 0x50
        /*003a*/ 	.short	0x0000


	//----- nvinfo : EIATTR_MAXREG_COUNT
	.align		4
        /*003c*/ 	.byte	0x03, 0x1b
        /*003e*/ 	.short	0x00ff


	//----- nvinfo : EIATTR_MERCURY_ISA_VERSION
	.align		4
        /*0040*/ 	.byte	0x03, 0x5f
        /*0042*/ 	.short	0x0101


	//----- nvinfo : EIATTR_VRC_CTA_INIT_COUNT
	.align		4
        /*0044*/ 	.byte	0x02, 0x4a
	.zero		1
	.zero		1


	//----- nvinfo : EIATTR_EXIT_INSTR_OFFSETS
	.align		4
        /*0048*/ 	.byte	0x04, 0x1c
        /*004a*/ 	.short	(.L_432 - .L_431)


	//   ....[0]....
.L_431:
        /*004c*/ 	.word	0x00000070


	//   ....[1]....
        /*0050*/ 	.word	0x000000d0


	//----- nvinfo : EIATTR_CBANK_PARAM_SIZE
	.align		4
.L_432:
        /*0054*/ 	.byte	0x03, 0x19
        /*0056*/ 	.short	0x0010


	//----- nvinfo : EIATTR_PARAM_CBANK
	.align		4
        /*0058*/ 	.byte	0x04, 0x0a
        /*005a*/ 	.short	(.L_434 - .L_433)
	.align		4
.L_433:
        /*005c*/ 	.word	index@(.nv.constant0._Z7fillValPfif)
        /*0060*/ 	.short	0x0380
        /*0062*/ 	.short	0x0010


	//----- nvinfo : EIATTR_SW_WAR
	.align		4
.L_434:
        /*0064*/ 	.byte	0x04, 0x36
        /*0066*/ 	.short	(.L_436 - .L_435)
.L_435:
        /*0068*/ 	.word	0x00000008
.L_436:


//--------------------- .nv.info._Z9assignMaxPjiPKjj --------------------------
	.section	.nv.info._Z9assignMaxPjiPKjj,"",@"SHT_CUDA_INFO"
	.sectionflags	@""
	.align	4


	//----- nvinfo : EIATTR_CUDA_API_VERSION
	.align		4
        /*0000*/ 	.byte	0x04, 0x37
        /*0002*/ 	.short	(.L_438 - .L_437)
.L_437:
        /*0004*/ 	.word	0x00000082


	//----- nvinfo : EIATTR_KPARAM_INFO
	.align		4
.L_438:
        /*0008*/ 	.byte	0x04, 0x17
        /*000a*/ 	.short	(.L_440 - .L_439)
.L_439:
        /*000c*/ 	.word	0x00000000
        /*0010*/ 	.short	0x0003
        /*0012*/ 	.short	0x0018
        /*0014*/ 	.byte	0x00, 0xf0, 0x11, 0x00


	//----- nvinfo : EIATTR_KPARAM_INFO
	.align		4
.L_440:
        /*0018*/ 	.byte	0x04, 0x17
        /*001a*/ 	.short	(.L_442 - .L_441)
.L_441:
        /*001c*/ 	.word	0x00000000
        /*0020*/ 	.short	0x0002
        /*0022*/ 	.short	0x0010
        /*0024*/ 	.byte	0x00, 0xf5, 0x21, 0x00


	//----- nvinfo : EIATTR_KPARAM_INFO
	.align		4
.L_442:
        /*0028*/ 	.byte	0x04, 0x17
        /*002a*/ 	.short	(.L_444 - .L_443)
.L_443:
        /*002c*/ 	.word	0x00000000
        /*0030*/ 	.short	0x0001
        /*0032*/ 	.short	0x0008
        /*0034*/ 	.byte	0x00, 0xf0, 0x11, 0x00


	//----- nvinfo : EIATTR_KPARAM_INFO
	.align		4
.L_444:
        /*0038*/ 	.byte	0x04, 0x17
        /*003a*/ 	.short	(.L_446 - .L_445)
.L_445:
        /*003c*/ 	.word	0x00000000
        /*0040*/ 	.short	0x0000
        /*0042*/ 	.short	0x0000
        /*0044*/ 	.byte	0x00, 0xf5, 0x21, 0x00


	//----- nvinfo : EIATTR_SPARSE_MMA_MASK
	.align		4
.L_446:
        /*0048*/ 	.byte	0x03, 0x50
        /*004a*/ 	.short	0x0000


	//----- nvinfo : EIATTR_MAXREG_COUNT
	.align		4
        /*004c*/ 	.byte	0x03, 0x1b
        /*004e*/ 	.short	0x00ff


	//----- nvinfo : EIATTR_MERCURY_ISA_VERSION
	.align		4
        /*0050*/ 	.byte	0x03, 0x5f
        /*0052*/ 	.short	0x0101


	//----- nvinfo : EIATTR_VRC_CTA_INIT_COUNT
	.align		4
        /*0054*/ 	.byte	0x02, 0x4a
	.zero		1
	.zero		1


	//----- nvinfo : EIATTR_EXIT_INSTR_OFFSETS
	.align		4
        /*0058*/ 	.byte	0x04, 0x1c
        /*005a*/ 	.short	(.L_448 - .L_447)


	//   ....[0]....
.L_447:
        /*005c*/ 	.word	0x00000070


	//   ....[1]....
        /*0060*/ 	.word	0x00000160


	//----- nvinfo : EIATTR_CRS_STACK_SIZE
	.align		4
.L_448:
        /*0064*/ 	.byte	0x04, 0x1e
        /*0066*/ 	.short	(.L_450 - .L_449)
.L_449:
        /*0068*/ 	.word	0x00000000


	//----- nvinfo : EIATTR_CBANK_PARAM_SIZE
	.align		4
.L_450:
        /*006c*/ 	.byte	0x03, 0x19
        /*006e*/ 	.short	0x001c


	//----- nvinfo : EIATTR_PARAM_CBANK
	.align		4
        /*0070*/ 	.byte	0x04, 0x0a
        /*0072*/ 	.short	(.L_452 - .L_451)
	.align		4
.L_451:
        /*0074*/ 	.word	index@(.nv.constant0._Z9assignMaxPjiPKjj)
        /*0078*/ 	.short	0x0380
        /*007a*/ 	.short	0x001c


	//----- nvinfo : EIATTR_SW_WAR
	.align		4
.L_452:
        /*007c*/ 	.byte	0x04, 0x36
        /*007e*/ 	.short	(.L_454 - .L_453)
.L_453:
        /*0080*/ 	.word	0x00000008
.L_454:


//--------------------- .nv.info._Z8ewiseMinPjiPKjS1_ --------------------------
	.section	.nv.info._Z8ewiseMinPjiPKjS1_,"",@"SHT_CUDA_INFO"
	.sectionflags	@""
	.align	4


	//----- nvinfo : EIATTR_CUDA_API_VERSION
	.align		4
        /*0000*/ 	.byte	0x04, 0x37
        /*0002*/ 	.short	(.L_456 - .L_455)
.L_455:
        /*0004*/ 	.word	0x00000082


	//----- nvinfo : EIATTR_KPARAM_INFO
	.align		4
.L_456:
        /*0008*/ 	.byte	0x04, 0x17
        /*000a*/ 	.short	(.L_458 - .L_457)
.L_457:
        /*000c*/ 	.word	0x00000000
        /*0010*/ 	.short	0x0003
        /*0012*/ 	.short	0x0018
        /*0014*/ 	.byte	0x00, 0xf5, 0x21, 0x00


	//----- nvinfo : EIATTR_KPARAM_INFO
	.align		4
.L_458:
        /*0018*/ 	.byte	0x04, 0x17
        /*001a*/ 	.short	(.L_460 - .L_459)
.L_459:
        /*001c*/ 	.word	0x00000000
        /*0020*/ 	.short	0x0002
        /*0022*/ 	.short	0x0010
        /*0024*/ 	.byte	0x00, 0xf5, 0x21, 0x00


	//----- nvinfo : EIATTR_KPARAM_INFO
	.align		4
.L_460:
        /*0028*/ 	.byte	0x04, 0x17
        /*002a*/ 	.short	(.L_462 - .L_461)
.L_461:
        /*002c*/ 	.word	0x00000000
        /*0030*/ 	.short	0x0001
        /*0032*/ 	.short	0x0008
        /*0034*/ 	.byte	0x00, 0xf0, 0x11, 0x00


	//----- nvinfo : EIATTR_KPARAM_INFO
	.align		4
.L_462:
        /*0038*/ 	.byte	0x04, 0x17
        /*003a*/ 	.short	(.L_464 - .L_463)
.L_463:
        /*003c*/ 	.word	0x00000000
        /*0040*/ 	.short	0x0000
        /*0042*/ 	.short	0x0000
        /*0044*/ 	.byte	0x00, 0xf5, 0x21, 0x00


	//----- nvinfo : EIATTR_SPARSE_MMA_MASK
	.align		4
.L_464:
        /*0048*/ 	.byte	0x03, 0x50
        /*004a*/ 	.short	0x0000


	//----- nvinfo : EIATTR_MAXREG_COUNT
	.align		4
        /*004c*/ 	.byte	0x03, 0x1b
        /*004e*/ 	.short	0x00ff


	//----- nvinfo : EIATTR_MERCURY_ISA_VERSION
	.align		4
        /*0050*/ 	.byte	0x03, 0x5f
        /*0052*/ 	.short	0x0101


	//----- nvinfo : EIATTR_VRC_CTA_INIT_COUNT
	.align		4
        /*0054*/ 	.byte	0x02, 0x4a
	.zero		1
	.zero		1


	//----- nvinfo : EIATTR_EXIT_INSTR_OFFSETS
	.align		4
        /*0058*/ 	.byte	0x04, 0x1c
        /*005a*/ 	.short	(.L_466 - .L_465)


	//   ....[0]....
.L_465:
        /*005c*/ 	.word	0x00000070


	//   ....[1]....
        /*0060*/ 	.word	0x00000130


	//----- nvinfo : EIATTR_CBANK_PARAM_SIZE
	.align		4
.L_466:
        /*0064*/ 	.byte	0x03, 0x19
        /*0066*/ 	.short	0x0020


	//----- nvinfo : EIATTR_PARAM_CBANK
	.align		4
        /*0068*/ 	.byte	0x04, 0x0a
        /*006a*/ 	.short	(.L_468 - .L_467)
	.align		4
.L_467:
        /*006c*/ 	.word	index@(.nv.constant0._Z8ewiseMinPjiPKjS1_)
        /*0070*/ 	.short	0x0380
        /*0072*/ 	.short	0x0020


	//----- nvinfo : EIATTR_SW_WAR
	.align		4
.L_468:
        /*0074*/ 	.byte	0x04, 0x36
        /*0076*/ 	.short	(.L_470 - .L_469)
.L_469:
        /*0078*/ 	.word	0x00000008
.L_470:


//--------------------- .nv.info._Z9ewiseLessPjiPKjS1_ --------------------------
	.section	.nv.info._Z9ewiseLessPjiPKjS1_,"",@"SHT_CUDA_INFO"
	.sectionflags	@""
	.align	4


	//----- nvinfo : EIATTR_CUDA_API_VERSION
	.align		4
        /*0000*/ 	.byte	0x04, 0x37
        /*0002*/ 	.short	(.L_472 - .L_471)
.L_471:
        /*0004*/ 	.word	0x00000082


	//----- nvinfo : EIATTR_KPARAM_INFO
	.align		4
.L_472:
        /*0008*/ 	.byte	0x04, 0x17
        /*000a*/ 	.short	(.L_474 - .L_473)
.L_473:
        /*000c*/ 	.word	0x00000000
        /*0010*/ 	.short	0x0003
        /*0012*/ 	.short	0x0018
        /*0014*/ 	.byte	0x00, 0xf5, 0x21, 0x00


	//----- nvinfo : EIATTR_KPARAM_INFO
	.align		4
.L_474:
        /*0018*/ 	.byte	0x04, 0x17
        /*001a*/ 	.short	(.L_476 - .L_475)
.L_475:
        /*001c*/ 	.word	0x00000000
        /*0020*/ 	.short	0x0002
        /*0022*/ 	.short	0x0010
        /*0024*/ 	.byte	0x00, 0xf5, 0x21, 0x00


	//----- nvinfo : EIATTR_KPARAM_INFO
	.align		4
.L_476:
        /*0028*/ 	.byte	0x04, 0x17
        /*002a*/ 	.short	(.L_478 - .L_477)
.L_477:
        /*002c*/ 	.word	0x00000000
        /*0030*/ 	.short	0x0001
        /*0032*/ 	.short	0x0008
        /*0034*/ 	.byte	0x00, 0xf0, 0x11, 0x00


	//----- nvinfo : EIATTR_KPARAM_INFO
	.align		4
.L_478:
        /*0038*/ 	.byte	0x04, 0x17
        /*003a*/ 	.short	(.L_480 - .L_479)
.L_479:
        /*003c*/ 	.word	0x00000000
        /*0040*/ 	.short	0x0000
        /*0042*/ 	.short	0x0000
        /*0044*/ 	.byte	0x00, 0xf5, 0x21, 0x00


	//----- nvinfo : EIATTR_SPARSE_MMA_MASK
	.align		4
.L_480:
        /*0048*/ 	.byte	0x03, 0x50
        /*004a*/ 	.short	0x0000


	//----- nvinfo : EIATTR_MAXREG_COUNT
	.align		4
        /*004c*/ 	.byte	0x03, 0x1b
        /*004e*/ 	.short	0x00ff


	//----- nvinfo : EIATTR_MERCURY_ISA_VERSION
	.align		4
        /*0050*/ 	.byte	0x03, 0x5f
        /*0052*/ 	.short	0x0101


	//----- nvinfo : EIATTR_VRC_CTA_INIT_COUNT
	.align		4
        /*0054*/ 	.byte	0x02, 0x4a
	.zero		1
	.zero		1


	//----- nvinfo : EIATTR_EXIT_INSTR_OFFSETS
	.align		4
        /*0058*/ 	.byte	0x04, 0x1c
        /*005a*/ 	.short	(.L_482 - .L_481)


	//   ....[0]....
.L_481:
        /*005c*/ 	.word	0x00000070


	//   ....[1]....
        /*0060*/ 	.word	0x00000140


	//----- nvinfo : EIATTR_CBANK_PARAM_SIZE
	.align		4
.L_482:
        /*0064*/ 	.byte	0x03, 0x19
        /*0066*/ 	.short	0x0020


	//----- nvinfo : EIATTR_PARAM_CBANK
	.align		4
        /*0068*/ 	.byte	0x04, 0x0a
        /*006a*/ 	.short	(.L_484 - .L_483)
	.align		4
.L_483:
        /*006c*/ 	.word	index@(.nv.constant0._Z9ewiseLessPjiPKjS1_)
        /*0070*/ 	.short	0x0380
        /*0072*/ 	.short	0x0020


	//----- nvinfo : EIATTR_SW_WAR
	.align		4
.L_484:
        /*0074*/ 	.byte	0x04, 0x36
        /*0076*/ 	.short	(.L_486 - .L_485)
.L_485:
        /*0078*/ 	.word	0x00000008
.L_486:


//--------------------- .nv.info._Z17reduceAddUnsignedPjiPKj --------------------------
	.section	.nv.info._Z17reduceAddUnsignedPjiPKj,"",@"SHT_CUDA_INFO"
	.sectionflags	@""
	.align	4


	//----- nvinfo : EIATTR_CUDA_API_VERSION
	.align		4
        /*0000*/ 	.byte	0x04, 0x37
        /*0002*/ 	.short	(.L_488 - .L_487)
.L_487:
        /*0004*/ 	.word	0x00000082


	//----- nvinfo : EIATTR_KPARAM_INFO
	.align		4
.L_488:
        /*0008*/ 	.byte	0x04, 0x17
        /*000a*/ 	.short	(.L_490 - .L_489)
.L_489:
        /*000c*/ 	.word	0x00000000
        /*0010*/ 	.short	0x0002
        /*0012*/ 	.short	0x0010
        /*0014*/ 	.byte	0x00, 0xf5, 0x21, 0x00


	//----- nvinfo : EIATTR_KPARAM_INFO
	.align		4
.L_490:
        /*0018*/ 	.byte	0x04, 0x17
        /*001a*/ 	.short	(.L_492 - .L_491)
.L_491:
        /*001c*/ 	.word	0x00000000
        /*0020*/ 	.short	0x0001
        /*0022*/ 	.short	0x0008
        /*0024*/ 	.byte	0x00, 0xf0, 0x11, 0x00


	//----- nvinfo : EIATTR_KPARAM_INFO
	.align		4
.L_492:
        /*0028*/ 	.byte	0x04, 0x17
        /*002a*/ 	.short	(.L_494 - .L_493)
.L_493:
        /*002c*/ 	.word	0x00000000
        /*0030*/ 	.short	0x0000
        /*0032*/ 	.short	0x0000
        /*0034*/ 	.byte	0x00, 0xf5, 0x21, 0x00


	//----- nvinfo : EIATTR_SPARSE_MMA_MASK
	.align		4
.L_494:
        /*0038*/ 	.byte	0x03, 0x50
        /*003a*/ 	.short	0x0000


	//----- nvinfo : EIATTR_MAXREG_COUNT
	.align		4
        /*003c*/ 	.byte	0x03, 0x1b
        /*003e*/ 	.short	0x00ff


	//----- nvinfo : EIATTR_MERCURY_ISA_VERSION
	.align		4
        /*0040*/ 	.byte	0x03, 0x5f
        /*0042*/ 	.short	0x0101


	//----- nvinfo : EIATTR_INT_WARP_WIDE_INSTR_OFFSETS
	.align		4
        /*0044*/ 	.byte	0x04, 0x31
        /*0046*/ 	.short	(.L_496 - .L_495)


	//   ....[0]....
.L_495:
        /*0048*/ 	.word	0x000000d0


	//   ....[1]....
        /*004c*/ 	.word	0x00000130


	//----- nvinfo : EIATTR_VRC_CTA_INIT_COUNT
	.align		4
.L_496:
        /*0050*/ 	.byte	0x02, 0x4a
	.zero		1
	.zero		1


	//----- nvinfo : EIATTR_EXIT_INSTR_OFFSETS
	.align		4
        /*0054*/ 	.byte	0x04, 0x1c
        /*0056*/ 	.short	(.L_498 - .L_497)


	//   ....[0]....
.L_497:
        /*0058*/ 	.word	0x00000070


	//   ....[1]....
        /*005c*/ 	.word	0x00000160


	//----- nvinfo : EIATTR_CBANK_PARAM_SIZE
	.align		4
.L_498:
        /*0060*/ 	.byte	0x03, 0x19
        /*0062*/ 	.short	0x0018


	//----- nvinfo : EIATTR_PARAM_CBANK
	.align		4
        /*0064*/ 	.byte	0x04, 0x0a
        /*0066*/ 	.short	(.L_500 - .L_499)
	.align		4
.L_499:
        /*0068*/ 	.word	index@(.nv.constant0._Z17reduceAddUnsignedPjiPKj)
        /*006c*/ 	.short	0x0380
        /*006e*/ 	.short	0x0018


	//----- nvinfo : EIATTR_SW_WAR
	.align		4
.L_500:
        /*0070*/ 	.byte	0x04, 0x36
        /*0072*/ 	.short	(.L_502 - .L_501)
.L_501:
        /*0074*/ 	.word	0x00000008
.L_502:


//--------------------- .nv.info._Z15fillValUnsignedPjij --------------------------
	.section	.nv.info._Z15fillValUnsignedPjij,"",@"SHT_CUDA_INFO"
	.sectionflags	@""
	.align	4


	//----- nvinfo : EIATTR_CUDA_API_VERSION
	.align		4
        /*0000*/ 	.byte	0x04, 0x37
        /*0002*/ 	.short	(.L_504 - .L_503)
.L_503:
        /*0004*/ 	.word	0x00000082


	//----- nvinfo : EIATTR_KPARAM_INFO
	.align		4
.L_504:
        /*0008*/ 	.byte	0x04, 0x17
        /*000a*/ 	.short	(.L_506 - .L_505)
.L_505:
        /*000c*/ 	.word	0x00000000
        /*0010*/ 	.short	0x0002
        /*0012*/ 	.short	0x000c
        /*0014*/ 	.byte	0x00, 0xf0, 0x11, 0x00


	//----- nvinfo : EIATTR_KPARAM_INFO
	.align		4
.L_506:
        /*0018*/ 	.byte	0x04, 0x17
        /*001a*/ 	.short	(.L_508 - .L_507)
.L_507:
        /*001c*/ 	.word	0x00000000
        /*0020*/ 	.short	0x0001
        /*0022*/ 	.short	0x0008
        /*0024*/ 	.byte	0x00, 0xf0, 0x11, 0x00


	//----- nvinfo : EIATTR_KPARAM_INFO
	.align		4
.L_508:
        /*0028*/ 	.byte	0x04, 0x17
        /*002a*/ 	.short	(.L_510 - .L_509)
.L_509:
        /*002c*/ 	.word	0x00000000
        /*0030*/ 	.short	0x0000
        /*0032*/ 	.short	0x0000
        /*0034*/ 	.byte	0x00, 0xf5, 0x21, 0x00


	//----- nvinfo : EIATTR_SPARSE_MMA_MASK
	.align		4
.L_510:
        /*0038*/ 	.byte	0x03, 0x50
        /*003a*/ 	.short	0x0000


	//----- nvinfo : EIATTR_MAXREG_COUNT
	.align		4
        /*003c*/ 	.byte	0x03, 0x1b
        /*003e*/ 	.short	0x00ff


	//----- nvinfo : EIATTR_MERCURY_ISA_VERSION
	.align		4
        /*0040*/ 	.byte	0x03, 0x5f
        /*0042*/ 	.short	0x0101


	//----- nvinfo : EIATTR_VRC_CTA_INIT_COUNT
	.align		4
        /*0044*/ 	.byte	0x02, 0x4a
	.zero		1
	.zero		1


	//----- nvinfo : EIATTR_EXIT_INSTR_OFFSETS
	.align		4
        /*0048*/ 	.byte	0x04, 0x1c
        /*004a*/ 	.short	(.L_512 - .L_511)


	//   ....[0]....
.L_511:
        /*004c*/ 	.word	0x00000070


	//   ....[1]....
        /*0050*/ 	.word	0x000000d0


	//----- nvinfo : EIATTR_CBANK_PARAM_SIZE
	.align		4
.L_512:
        /*0054*/ 	.byte	0x03, 0x19
        /*0056*/ 	.short	0x0010


	//----- nvinfo : EIATTR_PARAM_CBANK
	.align		4
        /*0058*/ 	.byte	0x04, 0x0a
        /*005a*/ 	.short	(.L_514 - .L_513)
	.align		4
.L_513:
        /*005c*/ 	.word	index@(.nv.constant0._Z15fillValUnsignedPjij)
        /*0060*/ 	.short	0x0380
        /*0062*/ 	.short	0x0010


	//----- nvinfo : EIATTR_SW_WAR
	.align		4
.L_514:
        /*0064*/ 	.byte	0x04, 0x36
        /*0066*/ 	.short	(.L_516 - .L_515)
.L_515:
        /*0068*/ 	.word	0x00000008
.L_516:


//--------------------- .nv.info._Z20resetSuccptrUnsignedPj --------------------------
	.section	.nv.info._Z20resetSuccptrUnsignedPj,"",@"SHT_CUDA_INFO"
	.sectionflags	@""
	.align	4


	//----- nvinfo : EIATTR_CUDA_API_VERSION
	.align		4
        /*0000*/ 	.byte	0x04, 0x37
        /*0002*/ 	.short	(.L_518 - .L_517)
.L_517:
        /*0004*/ 	.word	0x00000082


	//----- nvinfo : EIATTR_KPARAM_INFO
	.align		4
.L_518:
        /*0008*/ 	.byte	0x04, 0x17
        /*000a*/ 	.short	(.L_520 - .L_519)
.L_519:
        /*000c*/ 	.word	0x00000000
        /*0010*/ 	.short	0x0000
        /*0012*/ 	.short	0x0000
        /*0014*/ 	.byte	0x00, 0xf5, 0x21, 0x00


	//----- nvinfo : EIATTR_SPARSE_MMA_MASK
	.align		4
.L_520:
        /*0018*/ 	.byte	0x03, 0x50
        /*001a*/ 	.short	0x0000


	//----- nvinfo : EIATTR_MAXREG_COUNT
	.align		4
        /*001c*/ 	.byte	0x03, 0x1b
        /*001e*/ 	.short	0x00ff


	//----- nvinfo : EIATTR_MERCURY_ISA_VERSION
	.align		4
        /*0020*/ 	.byte	0x03, 0x5f
        /*0022*/ 	.short	0x0101


	//----- nvinfo : EIATTR_VRC_CTA_INIT_COUNT
	.align		4
        /*0024*/ 	.byte	0x02, 0x4a
	.zero		1
	.zero		1


	//----- nvinfo : EIATTR_EXIT_INSTR_OFFSETS
	.align		4
        /*0028*/ 	.byte	0x04, 0x1c
        /*002a*/ 	.short	(.L_522 - .L_521)


	//   ....[0]....
.L_521:
        /*002c*/ 	.word	0x00000040


	//----- nvinfo : EIATTR_CBANK_PARAM_SIZE
	.align		4
.L_522:
        /*0030*/ 	.byte	0x03, 0x19
        /*0032*/ 	.short	0x0008


	//----- nvinfo : EIATTR_PARAM_CBANK
	.align		4
        /*0034*/ 	.byte	0x04, 0x0a
        /*0036*/ 	.short	(.L_524 - .L_523)
	.align		4
.L_523:
        /*0038*/ 	.word	index@(.nv.constant0._Z20resetSuccptrUnsignedPj)
        /*003c*/ 	.short	0x0380
        /*003e*/ 	.short	0x0008


	//----- nvinfo : EIATTR_SW_WAR
	.align		4
.L_524:
        /*0040*/ 	.byte	0x04, 0x36
        /*0042*/ 	.short	(.L_526 - .L_525)
.L_525:
        /*0044*/ 	.word	0x00000008
.L_526:


//--------------------- .nv.info._Z9setSourcePji  --------------------------
	.section	.nv.info._Z9setSourcePji,"",@"SHT_CUDA_INFO"
	.sectionflags	@""
	.align	4


	//----- nvinfo : EIATTR_CUDA_API_VERSION
	.align		4
        /*0000*/ 	.byte	0x04, 0x37
        /*0002*/ 	.short	(.L_528 - .L_527)
.L_527:
        /*0004*/ 	.word	0x00000082


	//----- nvinfo : EIATTR_KPARAM_INFO
	.align		4
.L_528:
        /*0008*/ 	.byte	0x04, 0x17
        /*000a*/ 	.short	(.L_530 - .L_529)
.L_529:
        /*000c*/ 	.word	0x00000000
        /*0010*/ 	.short	0x0001
        /*0012*/ 	.short	0x0008
        /*0014*/ 	.byte	0x00, 0xf0, 0x11, 0x00


	//----- nvinfo : EIATTR_KPARAM_INFO
	.align		4
.L_530:
        /*0018*/ 	.byte	0x04, 0x17
        /*001a*/ 	.short	(.L_532 - .L_531)
.L_531:
        /*001c*/ 	.word	0x00000000
        /*0020*/ 	.short	0x0000
        /*0022*/ 	.short	0x0000
        /*0024*/ 	.byte	0x00, 0xf5, 0x21, 0x00


	//----- nvinfo : EIATTR_SPARSE_MMA_MASK
	.align		4
.L_532:
        /*0028*/ 	.byte	0x03, 0x50
        /*002a*/ 	.short	0x0000


	//----- nvinfo : EIATTR_MAXREG_COUNT
	.align		4
        /*002c*/ 	.byte	0x03, 0x1b
        /*002e*/ 	.short	0x00ff


	//----- nvinfo : EIATTR_MERCURY_ISA_VERSION
	.align		4
        /*0030*/ 	.byte	0x03, 0x5f
        /*0032*/ 	.short	0x0101


	//----- nvinfo : EIATTR_VRC_CTA_INIT_COUNT
	.align		4
        /*0034*/ 	.byte	0x02, 0x4a
	.zero		1
	.zero		1


	//----- nvinfo : EIATTR_EXIT_INSTR_OFFSETS
	.align		4
        /*0038*/ 	.byte	0x04, 0x1c
        /*003a*/ 	.short	(.L_534 - .L_533)


	//   ....[0]....
.L_533:
        /*003c*/ 	.word	0x00000060


	//----- nvinfo : EIATTR_CBANK_PARAM_SIZE
	.align		4
.L_534:
        /*0040*/ 	.byte	0x03, 0x19
        /*0042*/ 	.short	0x000c


	//----- nvinfo : EIATTR_PARAM_CBANK
	.align		4
        /*0044*/ 	.byte	0x04, 0x0a
        /*0046*/ 	.short	(.L_536 - .L_535)
	.align		4
.L_535:
        /*0048*/ 	.word	index@(.nv.constant0._Z9setSourcePji)
        /*004c*/ 	.short	0x0380
        /*004e*/ 	.short	0x000c


	//----- nvinfo : EIATTR_SW_WAR
	.align		4
.L_536:
        /*0050*/ 	.byte	0x04, 0x36
        /*0052*/ 	.short	(.L_538 - .L_537)
.L_537:
        /*0054*/ 	.word	0x00000008
.L_538:


//--------------------- .nv.info._Z7fillMaxPjij   --------------------------
	.section	.nv.info._Z7fillMaxPjij,"",@"SHT_CUDA_INFO"
	.sectionflags	@""
	.align	4


	//----- nvinfo : EIATTR_CUDA_API_VERSION
	.align		4
        /*0000*/ 	.byte	0x04, 0x37
        /*0002*/ 	.short	(.L_540 - .L_539)
.L_539:
        /*0004*/ 	.word	0x00000082


	//----- nvinfo : EIATTR_KPARAM_INFO
	.align		4
.L_540:
        /*0008*/ 	.byte	0x04, 0x17
        /*000a*/ 	.short	(.L_542 - .L_541)
.L_541:
        /*000c*/ 	.word	0x00000000
        /*0010*/ 	.short	0x0002
        /*0012*/ 	.short	0x000c
        /*0014*/ 	.byte	0x00, 0xf0, 0x11, 0x00


	//----- nvinfo : EIATTR_KPARAM_INFO
	.align		4
.L_542:
        /*0018*/ 	.byte	0x04, 0x17
        /*001a*/ 	.short	(.L_544 - .L_543)
.L_543:
        /*001c*/ 	.word	0x00000000
        /*0020*/ 	.short	0x0001
        /*0022*/ 	.short	0x0008
        /*0024*/ 	.byte	0x00, 0xf0, 0x11, 0x00


	//----- nvinfo : EIATTR_KPARAM_INFO
	.align		4
.L_544:
        /*0028*/ 	.byte	0x04, 0x17
        /*002a*/ 	.short	(.L_546 - .L_545)
.L_545:
        /*002c*/ 	.word	0x00000000
        /*0030*/ 	.short	0x0000
        /*0032*/ 	.short	0x0000
        /*0034*/ 	.byte	0x00, 0xf5, 0x21, 0x00


	//----- nvinfo : EIATTR_SPARSE_MMA_MASK
	.align		4
.L_546:
        /*0038*/ 	.byte	0x03, 0x50
        /*003a*/ 	.short	0x0000


	//----- nvinfo : EIATTR_MAXREG_COUNT
	.align		4
        /*003c*/ 	.byte	0x03, 0x1b
        /*003e*/ 	.short	0x00ff


	//----- nvinfo : EIATTR_MERCURY_ISA_VERSION
	.align		4
        /*0040*/ 	.byte	0x03, 0x5f
        /*0042*/ 	.short	0x0101


	//----- nvinfo : EIATTR_VRC_CTA_INIT_COUNT
	.align		4
        /*0044*/ 	.byte	0x02, 0x4a
	.zero		1
	.zero		1


	//----- nvinfo : EIATTR_EXIT_INSTR_OFFSETS
	.align		4
        /*0048*/ 	.byte	0x04, 0x1c
        /*004a*/ 	.short	(.L_548 - .L_547)


	//   ....[0]....
.L_547:
        /*004c*/ 	.word	0x00000070


	//   ....[1]....
        /*0050*/ 	.word	0x000000d0


	//----- nvinfo : EIATTR_CBANK_PARAM_SIZE
	.align		4
.L_548:
        /*0054*/ 	.byte	0x03, 0x19
        /*0056*/ 	.short	0x0010


	//----- nvinfo : EIATTR_PARAM_CBANK
	.align		4
        /*0058*/ 	.byte	0x04, 0x0a
        /*005a*/ 	.short	(.L_550 - .L_549)
	.align		4
.L_549:
        /*005c*/ 	.word	index@(.nv.constant0._Z7fillMaxPjij)
        /*0060*/ 	.short	0x0380
        /*0062*/ 	.short	0x0010


	//----- nvinfo : EIATTR_SW_WAR
	.align		4
.L_550:
        /*0064*/ 	.byte	0x04, 0x36
        /*0066*/ 	.short	(.L_552 - .L_551)
.L_551:
        /*0068*/ 	.word	0x00000008
.L_552:


//--------------------- .nv.info._Z12resetSuccptrPi --------------------------
	.section	.nv.info._Z12resetSuccptrPi,"",@"SHT_CUDA_INFO"
	.sectionflags	@""
	.align	4


	//----- nvinfo : EIATTR_CUDA_API_VERSION
	.align		4
        /*0000*/ 	.byte	0x04, 0x37
        /*0002*/ 	.short	(.L_554 - .L_553)
.L_553:
        /*0004*/ 	.word	0x00000082


	//----- nvinfo : EIATTR_KPARAM_INFO
	.align		4
.L_554:
        /*0008*/ 	.byte	0x04, 0x17
        /*000a*/ 	.short	(.L_556 - .L_555)
.L_555:
        /*000c*/ 	.word	0x00000000
        /*0010*/ 	.short	0x0000
        /*0012*/ 	.short	0x0000
        /*0014*/ 	.byte	0x00, 0xf5, 0x21, 0x00


	//----- nvinfo : EIATTR_SPARSE_MMA_MASK
	.align		4
.L_556:
        /*0018*/ 	.byte	0x03, 0x50
        /*001a*/ 	.short	0x0000


	//----- nvinfo : EIATTR_MAXREG_COUNT
	.align		4
        /*001c*/ 	.byte	0x03, 0x1b
        /*001e*/ 	.short	0x00ff


	//----- nvinfo : EIATTR_MERCURY_ISA_VERSION
	.align		4
        /*0020*/ 	.byte	0x03, 0x5f
        /*0022*/ 	.short	0x0101


	//----- nvinfo : EIATTR_VRC_CTA_INIT_COUNT
	.align		4
        /*0024*/ 	.byte	0x02, 0x4a
	.zero		1
	.zero		1


	//----- nvinfo : EIATTR_EXIT_INSTR_OFFSETS
	.align		4
        /*0028*/ 	.byte	0x04, 0x1c
        /*002a*/ 	.short	(.L_558 - .L_557)


	//   ....[0]....
.L_557:
        /*002c*/ 	.word	0x00000040


	//----- nvinfo : EIATTR_CBANK_PARAM_SIZE
	.align		4
.L_558:
        /*0030*/ 	.byte	0x03, 0x19
        /*0032*/ 	.short	0x0008


	//----- nvinfo : EIATTR_PARAM_CBANK
	.align		4
        /*0034*/ 	.byte	0x04, 0x0a
        /*0036*/ 	.short	(.L_560 - .L_559)
	.align		4
.L_559:
        /*0038*/ 	.word	index@(.nv.constant0._Z12resetSuccptrPi)
        /*003c*/ 	.short	0x0380
        /*003e*/ 	.short	0x0008


	//----- nvinfo : EIATTR_SW_WAR
	.align		4
.L_560:
        /*0040*/ 	.byte	0x04, 0x36
        /*0042*/ 	.short	(.L_562 - .L_561)
.L_561:
        /*0044*/ 	.word	0x00000008
.L_562:


//--------------------- .nv.info._Z12reduce_naivePKjiPi --------------------------
	.section	.nv.info._Z12reduce_naivePKjiPi,"",@"SHT_CUDA_INFO"
	.sectionflags	@""
	.align	4


	//----- nvinfo : EIATTR_CUDA_API_VERSION
	.align		4
        /*0000*/ 	.byte	0x04, 0x37
        /*0002*/ 	.short	(.L_564 - .L_563)
.L_563:
        /*0004*/ 	.word	0x00000082


	//----- nvinfo : EIATTR_KPARAM_INFO
	.align		4
.L_564:
        /*0008*/ 	.byte	0x04, 0x17
        /*000a*/ 	.short	(.L_566 - .L_565)
.L_565:
        /*000c*/ 	.word	0x00000000
        /*0010*/ 	.short	0x0002
        /*0012*/ 	.short	0x0010
        /*0014*/ 	.byte	0x00, 0xf5, 0x21, 0x00


	//----- nvinfo : EIATTR_KPARAM_INFO
	.align		4
.L_566:
        /*0018*/ 	.byte	0x04, 0x17
        /*001a*/ 	.short	(.L_568 - .L_567)
.L_567:
        /*001c*/ 	.word	0x00000000
        /*0020*/ 	.short	0x0001
        /*0022*/ 	.short	0x0008
        /*0024*/ 	.byte	0x00, 0xf0, 0x11, 0x00


	//----- nvinfo : EIATTR_KPARAM_INFO
	.align		4
.L_568:
        /*0028*/ 	.byte	0x04, 0x17
        /*002a*/ 	.short	(.L_570 - .L_569)
.L_569:
        /*002c*/ 	.word	0x00000000
        /*0030*/ 	.short	0x0000
        /*0032*/ 	.short	0x0000
        /*0034*/ 	.byte	0x00, 0xf5, 0x21, 0x00


	//----- nvinfo : EIATTR_SPARSE_MMA_MASK
	.align		4
.L_570:
        /*0038*/ 	.byte	0x03, 0x50
        /*003a*/ 	.short	0x0000


	//----- nvinfo : EIATTR_MAXREG_COUNT
	.align		4
        /*003c*/ 	.byte	0x03, 0x1b
        /*003e*/ 	.short	0x00ff


	//----- nvinfo : EIATTR_MERCURY_ISA_VERSION
	.align		4
        /*0040*/ 	.byte	0x03, 0x5f
        /*0042*/ 	.short	0x0101


	//----- nvinfo : EIATTR_VRC_CTA_INIT_COUNT
	.align		4
        /*0044*/ 	.byte	0x02, 0x4a
	.zero		1
	.zero		1


	//----- nvinfo : EIATTR_EXIT_INSTR_OFFSETS
	.align		4
        /*0048*/ 	.byte	0x04, 0x1c
        /*004a*/ 	.short	(.L_572 - .L_571)


	//   ....[0]....
.L_571:
        /*004c*/ 	.word	0x00000800


	//----- nvinfo : EIATTR_CBANK_PARAM_SIZE
	.align		4
.L_572:
        /*0050*/ 	.byte	0x03, 0x19
        /*0052*/ 	.short	0x0018


	//----- nvinfo : EIATTR_PARAM_CBANK
	.align		4
        /*0054*/ 	.byte	0x04, 0x0a
        /*0056*/ 	.short	(.L_574 - .L_573)
	.align		4
.L_573:
        /*0058*/ 	.word	index@(.nv.constant0._Z12reduce_naivePKjiPi)
        /*005c*/ 	.short	0x0380
        /*005e*/ 	.short	0x0018


	//----- nvinfo : EIATTR_SW_WAR
	.align		4
.L_574:
        /*0060*/ 	.byte	0x04, 0x36
        /*0062*/ 	.short	(.L_576 - .L_575)
.L_575:
        /*0064*/ 	.word	0x00000008
.L_576:


//--------------------- .nv.info._Z16printOneBin32Vecj --------------------------
	.section	.nv.info._Z16printOneBin32Vecj,"",@"SHT_CUDA_INFO"
	.sectionflags	@""
	.align	4


	//----- nvinfo : EIATTR_CUDA_API_VERSION
	.align		4
        /*0000*/ 	.byte	0x04, 0x37
        /*0002*/ 	.short	(.L_578 - .L_577)
.L_577:
        /*0004*/ 	.word	0x00000082


	//----- nvinfo : EIATTR_KPARAM_INFO
	.align		4
.L_578:
        /*0008*/ 	.byte	0x04, 0x17
        /*000a*/ 	.short	(.L_580 - .L_579)
.L_579:
        /*000c*/ 	.word	0x00000000
        /*0010*/ 	.short	0x0000
        /*0012*/ 	.short	0x0000
        /*0014*/ 	.byte	0x00, 0xf0, 0x11, 0x00


	//----- nvinfo : EIATTR_SPARSE_MMA_MASK
	.align		4
.L_580:
        /*0018*/ 	.byte	0x03, 0x50
        /*001a*/ 	.short	0x0000


	//----- nvinfo : EIATTR_MAXREG_COUNT
	.align		4
        /*001c*/ 	.byte	0x03, 0x1b
        /*001e*/ 	.short	0x00ff


	//----- nvinfo : EIATTR_EXTERNS
	.align		4
        /*0020*/ 	.byte	0x04, 0x0f
        /*0022*/ 	.short	(.L_582 - .L_581)


	//   ....[0]....
	.align		4
.L_581:
        /*0024*/ 	.word	index@(vprintf)


	//----- nvinfo : EIATTR_MERCURY_ISA_VERSION
	.align		4
.L_582:
        /*0028*/ 	.byte	0x03, 0x5f
        /*002a*/ 	.short	0x0101


	//----- nvinfo : EIATTR_VRC_CTA_INIT_COUNT
	.align		4
        /*002c*/ 	.byte	0x02, 0x4a
	.zero		1
	.zero		1


	//----- nvinfo : EIATTR_SYSCALL_OFFSETS
	.align		4
        /*0030*/ 	.byte	0x04, 0x46
        /*0032*/ 	.short	(.L_584 - .L_583)


	//   ....[0]....
.L_583:
        /*0034*/ 	.word	0x000000b0


	//   ....[1]....
        /*0038*/ 	.word	0x00000140


	//   ....[2]....
        /*003c*/ 	.word	0x000001f0


	//   ....[3]....
        /*0040*/ 	.word	0x00000280


	//   ....[4]....
        /*0044*/ 	.word	0x00000330


	//   ....[5]....
        /*0048*/ 	.word	0x000003c0


	//   ....[6]....
        /*004c*/ 	.word	0x00000470


	//   ....[7]....
        /*0050*/ 	.word	0x00000500


	//   ....[8]....
        /*0054*/ 	.word	0x000005b0


	//   ....[9]....
        /*0058*/ 	.word	0x00000640


	//   ....[10]....
        /*005c*/ 	.word	0x000006f0


	//   ....[11]....
        /*0060*/ 	.word	0x00000780


	//   ....[12]....
        /*0064*/ 	.word	0x00000830


	//   ....[13]....
        /*0068*/ 	.word	0x000008c0


	//   ....[14]....
        /*006c*/ 	.word	0x00000970


	//   ....[15]....
        /*0070*/ 	.word	0x00000a00


	//   ....[16]....
        /*0074*/ 	.word	0x00000ab0


	//   ....[17]....
        /*0078*/ 	.word	0x00000b40


	//   ....[18]....
        /*007c*/ 	.word	0x00000bf0


	//   ....[19]....
        /*0080*/ 	.word	0x00000c80


	//   ....[20]....
        /*0084*/ 	.word	0x00000d30


	//   ....[21]....
        /*0088*/ 	.word	0x00000dc0


	//   ....[22]....
        /*008c*/ 	.word	0x00000e70


	//   ....[23]....
        /*0090*/ 	.word	0x00000f00


	//   ....[24]....
        /*0094*/ 	.word	0x00000fb0


	//   ....[25]....
        /*0098*/ 	.word	0x00001040


	//   ....[26]....
        /*009c*/ 	.word	0x000010f0


	//   ....[27]....
        /*00a0*/ 	.word	0x00001180


	//   ....[28]....
        /*00a4*/ 	.word	0x00001230


	//   ....[29]....
        /*00a8*/ 	.word	0x000012c0


	//   ....[30]....
        /*00ac*/ 	.word	0x00001370


	//   ....[31]....
        /*00b0*/ 	.word	0x00001400


	//   ....[32]....
        /*00b4*/ 	.word	0x000014b0


	//   ....[33]....
        /*00b8*/ 	.word	0x00001540


	//   ....[34]....
        /*00bc*/ 	.word	0x000015f0


	//   ....[35]....
        /*00c0*/ 	.word	0x00001680


	//   ....[36]....
        /*00c4*/ 	.word	0x00001730


	//   ....[37]....
        /*00c8*/ 	.word	0x000017c0


	//   ....[38]....
        /*00cc*/ 	.word	0x00001870


	//   ....[39]....
        /*00d0*/ 	.word	0x00001900


	//   ....[40]....
        /*00d4*/ 	.word	0x000019b0


	//   ....[41]....
        /*00d8*/ 	.word	0x00001a40


	//   ....[42]....
        /*00dc*/ 	.word	0x00001af0


	//   ....[43]....
        /*00e0*/ 	.word	0x00001b80


	//   ....[44]....
        /*00e4*/ 	.word	0x00001c30


	//   ....[45]....
        /*00e8*/ 	.word	0x00001cc0


	//   ....[46]....
        /*00ec*/ 	.word	0x00001d70


	//   ....[47]....
        /*00f0*/ 	.word	0x00001e00


	//   ....[48]....
        /*00f4*/ 	.word	0x00001eb0


	//   ....[49]....
        /*00f8*/ 	.word	0x00001f40


	//   ....[50]....
        /*00fc*/ 	.word	0x00001ff0


	//   ....[51]....
        /*0100*/ 	.word	0x00002080


	//   ....[52]....
        /*0104*/ 	.word	0x00002130


	//   ....[53]....
        /*0108*/ 	.word	0x000021c0


	//   ....[54]....
        /*010c*/ 	.word	0x00002270


	//   ....[55]....
        /*0110*/ 	.word	0x00002300


	//   ....[56]....
        /*0114*/ 	.word	0x000023b0


	//   ....[57]....
        /*0118*/ 	.word	0x00002440


	//   ....[58]....
        /*011c*/ 	.word	0x000024f0


	//   ....[59]....
        /*0120*/ 	.word	0x00002580


	//   ....[60]....
        /*0124*/ 	.word	0x00002630


	//   ....[61]....
        /*0128*/ 	.word	0x000026c0


	//   ....[62]....
        /*012c*/ 	.word	0x00002780


	//   ....[63]....
        /*0130*/ 	.word	0x00002810


	//   ....[64]....
        /*0134*/ 	.word	0x00002890


	//----- nvinfo : EIATTR_EXIT_INSTR_OFFSETS
	.align		4
.L_584:
        /*0138*/ 	.byte	0x04, 0x1c
        /*013a*/ 	.short	(.L_586 - .L_585)


	//   ....[0]....
.L_585:
        /*013c*/ 	.word	0x000028a0


	//----- nvinfo : EIATTR_CBANK_PARAM_SIZE
	.align		4
.L_586:
        /*0140*/ 	.byte	0x03, 0x19
        /*0142*/ 	.short	0x0004


	//----- nvinfo : EIATTR_PARAM_CBANK
	.align		4
        /*0144*/ 	.byte	0x04, 0x0a
        /*0146*/ 	.short	(.L_588 - .L_587)
	.align		4
.L_587:
        /*0148*/ 	.word	index@(.nv.constant0._Z16printOneBin32Vecj)
        /*014c*/ 	.short	0x0380
        /*014e*/ 	.short	0x0004


	//----- nvinfo : EIATTR_SW_WAR
	.align		4
.L_588:
        /*0150*/ 	.byte	0x04, 0x36
        /*0152*/ 	.short	(.L_590 - .L_589)
.L_589:
        /*0154*/ 	.word	0x00000008
.L_590:


//--------------------- .nv.info._Z15printOneBin8Vech --------------------------
	.section	.nv.info._Z15printOneBin8Vech,"",@"SHT_CUDA_INFO"
	.sectionflags	@""
	.align	4


	//----- nvinfo : EIATTR_CUDA_API_VERSION
	.align		4
        /*0000*/ 	.byte	0x04, 0x37
        /*0002*/ 	.short	(.L_592 - .L_591)
.L_591:
        /*0004*/ 	.word	0x00000082


	//----- nvinfo : EIATTR_KPARAM_INFO
	.align		4
.L_592:
        /*0008*/ 	.byte	0x04, 0x17
        /*000a*/ 	.short	(.L_594 - .L_593)
.L_593:
        /*000c*/ 	.word	0x00000000
        /*0010*/ 	.short	0x0000
        /*0012*/ 	.short	0x0000
        /*0014*/ 	.byte	0x00, 0xf0, 0x05, 0x00


	//----- nvinfo : EIATTR_SPARSE_MMA_MASK
	.align		4
.L_594:
        /*0018*/ 	.byte	0x03, 0x50
        /*001a*/ 	.short	0x0000


	//----- nvinfo : EIATTR_MAXREG_COUNT
	.align		4
        /*001c*/ 	.byte	0x03, 0x1b
        /*001e*/ 	.short	0x00ff


	//----- nvinfo : EIATTR_EXTERNS
	.align		4
        /*0020*/ 	.byte	0x04, 0x0f
        /*0022*/ 	.short	(.L_596 - .L_595)


	//   ....[0]....
	.align		4
.L_595:
        /*0024*/ 	.word	index@(vprintf)


	//----- nvinfo : EIATTR_MERCURY_ISA_VERSION
	.align		4
.L_596:
        /*0028*/ 	.byte	0x03, 0x5f
        /*002a*/ 	.short	0x0101


	//----- nvinfo : EIATTR_VRC_CTA_INIT_COUNT
	.align		4
        /*002c*/ 	.byte	0x02, 0x4a
	.zero		1
	.zero		1


	//----- nvinfo : EIATTR_SYSCALL_OFFSETS
	.align		4
        /*0030*/ 	.byte	0x04, 0x46
        /*0032*/ 	.short	(.L_598 - .L_597)


	//   ....[0]....
.L_597:
        /*0034*/ 	.word	0x000000c0


	//   ....[1]....
        /*0038*/ 	.word	0x00000150


	//   ....[2]....
        /*003c*/ 	.word	0x000001f0


	//   ....[3]....
        /*0040*/ 	.word	0x00000280


	//   ....[4]....
        /*0044*/ 	.word	0x00000320


	//   ....[5]....
        /*0048*/ 	.word	0x000003b0


	//   ....[6]....
        /*004c*/ 	.word	0x00000450


	//   ....[7]....
        /*0050*/ 	.word	0x000004e0


	//   ....[8]....
        /*0054*/ 	.word	0x00000580


	//   ....[9]....
        /*0058*/ 	.word	0x00000610


	//   ....[10]....
        /*005c*/ 	.word	0x000006b0


	//   ....[11]....
        /*0060*/ 	.word	0x00000740


	//   ....[12]....
        /*0064*/ 	.word	0x000007e0


	//   ....[13]....
        /*0068*/ 	.word	0x00000870


	//   ....[14]....
        /*006c*/ 	.word	0x00000920


	//   ....[15]....
        /*0070*/ 	.word	0x000009b0


	//   ....[16]....
        /*0074*/ 	.word	0x00000a30


	//----- nvinfo : EIATTR_EXIT_INSTR_OFFSETS
	.align		4
.L_598:
        /*0078*/ 	.byte	0x04, 0x1c
        /*007a*/ 	.short	(.L_600 - .L_599)


	//   ....[0]....
.L_599:
        /*007c*/ 	.word	0x00000a40


	//----- nvinfo : EIATTR_CBANK_PARAM_SIZE
	.align		4
.L_600:
        /*0080*/ 	.byte	0x03, 0x19
        /*0082*/ 	.short	0x0001


	//----- nvinfo : EIATTR_PARAM_CBANK
	.align		4
        /*0084*/ 	.byte	0x04, 0x0a
        /*0086*/ 	.short	(.L_602 - .L_601)
	.align		4
.L_601:
        /*0088*/ 	.word	index@(.nv.constant0._Z15printOneBin8Vech)
        /*008c*/ 	.short	0x0380
        /*008e*/ 	.short	0x0001


	//----- nvinfo : EIATTR_SW_WAR
	.align		4
.L_602:
        /*0090*/ 	.byte	0x04, 0x36
        /*0092*/ 	.short	(.L_604 - .L_603)
.L_603:
        /*0094*/ 	.word	0x00000008
.L_604:


//--------------------- .nv.callgraph             --------------------------
	.section	.nv.callgraph,"",@"SHT_CUDA_CALLGRAPH"
	.align	4
	.sectionentsize	8
	.align		4
        /*0000*/ 	.word	0x00000000
	.align		4
        /*0004*/ 	.word	0xffffffff
	.align		4
        /*0008*/ 	.word	index@(_Z16printOneBin32Vecj)
	.align		4
        /*000c*/ 	.word	index@(vprintf)
	.align		4
        /*0010*/ 	.word	index@(_Z15printOneBin8Vech)
	.align		4
        /*0014*/ 	.word	index@(vprintf)
	.align		4
        /*0018*/ 	.word	0x00000000
	.align		4
        /*001c*/ 	.word	0xfffffffe
	.align		4
        /*0020*/ 	.word	0x00000000
	.align		4
        /*0024*/ 	.word	0xfffffffd
	.align		4
        /*0028*/ 	.word	0x00000000
	.align		4
        /*002c*/ 	.word	0xfffffffc


//--------------------- .nv.constant4             --------------------------
	.section	.nv.constant4,"a",@progbits
	.align	8
	.align		8
.nv.constant4:
        /*0000*/ 	.dword	$str
	.align		8
        /*0008*/ 	.dword	$str$1
	.align		8
        /*0010*/ 	.dword	$str$2
	.align		8
        /*0018*/ 	.dword	vprintf


//--------------------- .text._Z8bsr2bcooPKiiS0_Pi --------------------------
	.section	.text._Z8bsr2bcooPKiiS0_Pi,"ax",@progbits
	.align	128
        .global         _Z8bsr2bcooPKiiS0_Pi
        .type           _Z8bsr2bcooPKiiS0_Pi,@function
        .size           _Z8bsr2bcooPKiiS0_Pi,(.L_x_231 - _Z8bsr2bcooPKiiS0_Pi)
        .other          _Z8bsr2bcooPKiiS0_Pi,@"STO_CUDA_ENTRY STV_DEFAULT"
_Z8bsr2bcooPKiiS0_Pi:
.text._Z8bsr2bcooPKiiS0_Pi:
[----:B------:R-:W-:Y:S08]  /*0000*/  LDC R1, c[0x0][0x37c] ;  /* 0x0000df00ff017b82 */ /* 0x000ff00000000800 */
[----:B------:R-:W0:Y:S02]  /*0010*/  LDC R0, c[0x0][0x388] ;  /* 0x0000e200ff007b82 */ /* 0x000e240000000800 */
[----:B0-----:R-:W-:-:S13]  /*0020*/  ISETP.GE.AND P0, PT, R0, 0x1, PT ;  /* 0x000000010000780c */ /* 0x001fda0003f06270 */
[----:B------:R-:W-:Y:S05]  /*0030*/  @!P0 EXIT ;  /* 0x000000000000894d */ /* 0x000fea0003800000 */
[----:B------:R-:W0:Y:S01]  /*0040*/  LDC.64 R2, c[0x0][0x380] ;  /* 0x0000e000ff027b82 */ /* 0x000e220000000a00 */
[----:B------:R-:W0:Y:S02]  /*0050*/  LDCU.64 UR4, c[0x0][0x358] ;  /* 0x00006b00ff0477ac */ /* 0x000e240008000a00 */
[----:B0-----:R0:W5:Y:S01]  /*0060*/  LDG.E R0, desc[UR4][R2.64] ;  /* 0x0000000402007981 */ /* 0x001162000c1e1900 */
[----:B------:R-:W-:-:S07]  /*0070*/  IMAD.MOV.U32 R9, RZ, RZ, RZ ;  /* 0x000000ffff097224 */ /* 0x000fce00078e00ff */
.L_x_2:
[----:B0-----:R-:W0:Y:S02]  /*0080*/  LDC.64 R2, c[0x0][0x380] ;  /* 0x0000e000ff027b82 */ /* 0x001e240000000a00 */
[----:B0-----:R-:W-:-:S05]  /*0090*/  IMAD.WIDE.U32 R6, R9, 0x4, R2 ;  /* 0x0000000409067825 */ /* 0x001fca00078e0002 */
[----:B------:R-:W2:Y:S01]  /*00a0*/  LDG.E R3, desc[UR4][R6.64+0x4] ;  /* 0x0000040406037981 */ /* 0x000ea2000c1e1900 */
[----:B------:R-:W-:Y:S01]  /*00b0*/  IADD3 R2, PT, PT, R9, 0x1, RZ ;  /* 0x0000000109027810 */ /* 0x000fe20007ffe0ff */
[----:B-----5:R-:W-:Y:S01]  /*00c0*/  IMAD.MOV.U32 R11, RZ, RZ, R0 ;  /* 0x000000ffff0b7224 */ /* 0x020fe200078e0000 */
[----:B------:R-:W-:-:S03]  /*00d0*/  MOV R13, R9 ;  /* 0x00000009000d7202 */ /* 0x000fc60000000f00 */
[----:B------:R-:W-:Y:S01]  /*00e0*/  IMAD.MOV.U32 R9, RZ, RZ, R2 ;  /* 0x000000ffff097224 */ /* 0x000fe200078e0002 */
[-C--:B--2---:R-:W-:Y:S02]  /*00f0*/  ISETP.GE.AND P0, PT, R0, R3.reuse, PT ;  /* 0x000000030000720c */ /* 0x084fe40003f06270 */
[----:B------:R-:W-:-:S11]  /*0100*/  MOV R0, R3 ;  /* 0x0000000300007202 */ /* 0x000fd60000000f00 */
[----:B------:R-:W-:Y:S05]  /*0110*/  @P0 BRA `(.L_x_0) ;  /* 0x00000000001c0947 */ /* 0x000fea0003800000 */
[----:B------:R-:W0:Y:S02]  /*0120*/  LDC.64 R4, c[0x0][0x398] ;  /* 0x0000e600ff047b82 */ /* 0x000e240000000a00 */
.L_x_1:
[----:B0-----:R-:W-:-:S05]  /*0130*/  IMAD.WIDE R2, R11, 0x4, R4 ;  /* 0x000000040b027825 */ /* 0x001fca00078e0204 */
[----:B------:R1:W-:Y:S04]  /*0140*/  STG.E desc[UR4][R2.64], R13 ;  /* 0x0000000d02007986 */ /* 0x0003e8000c101904 */
[----:B------:R-:W2:Y:S01]  /*0150*/  LDG.E R0, desc[UR4][R6.64+0x4] ;  /* 0x0000040406007981 */ /* 0x000ea2000c1e1900 */
[----:B------:R-:W-:-:S05]  /*0160*/  VIADD R11, R11, 0x1 ;  /* 0x000000010b0b7836 */ /* 0x000fca0000000000 */
[----:B--2---:R-:W-:-:S13]  /*0170*/  ISETP.GE.AND P0, PT, R11, R0, PT ;  /* 0x000000000b00720c */ /* 0x004fda0003f06270 */
[----:B-1----:R-:W-:Y:S05]  /*0180*/  @!P0 BRA `(.L_x_1) ;  /* 0xfffffffc00e88947 */ /* 0x002fea000383ffff */
.L_x_0:
[----:B------:R-:W0:Y:S02]  /*0190*/  LDCU UR6, c[0x0][0x388] ;  /* 0x00007100ff0677ac */ /* 0x000e240008000800 */
[----:B0-----:R-:W-:-:S13]  /*01a0*/  ISETP.NE.AND P0, PT, R9, UR6, PT ;  /* 0x0000000609007c0c */ /* 0x001fda000bf05270 */
[----:B------:R-:W-:Y:S05]  /*01b0*/  @!P0 EXIT ;  /* 0x000000000000894d */ /* 0x000fea0003800000 */
[----:B------:R-:W-:Y:S05]  /*01c0*/  BRA `(.L_x_2) ;  /* 0xfffffffc00ac7947 */ /* 0x000fea000383ffff */
.L_x_3:
[----:B------:R-:W-:-:S00]  /*01d0*/  BRA `(.L_x_3) ;  /* 0xfffffffc00fc7947 */ /* 0x000fc0000383ffff */
[----:B------:R-:W-:-:S00]  /*01e0*/  NOP ;  /* 0x0000000000007918 */ /* 0x000fc00000000000 */
        /* <DEDUP_REMOVED lines=9> */
.L_x_231:


//--------------------- .text._Z15getWorkloadInfoPKiiiPiS1_iS1_ --------------------------
	.section	.text._Z15getWorkloadInfoPKiiiPiS1_iS1_,"ax",@progbits
	.align	128
        .global         _Z15getWorkloadInfoPKiiiPiS1_iS1_
        .type           _Z15getWorkloadInfoPKiiiPiS1_iS1_,@function
        .size           _Z15getWorkloadInfoPKiiiPiS1_iS1_,(.L_x_232 - _Z15getWorkloadInfoPKiiiPiS1_iS1_)
        .other          _Z15getWorkloadInfoPKiiiPiS1_iS1_,@"STO_CUDA_ENTRY STV_DEFAULT"
_Z15getWorkloadInfoPKiiiPiS1_iS1_:
.text._Z15getWorkloadInfoPKiiiPiS1_iS1_:
[----:B------:R-:W-:Y:S01]  /*0000*/  LDC R1, c[0x0][0x37c] ;  /* 0x0000df00ff017b82 */ /* 0x000fe20000000800 */
[----:B------:R-:W0:Y:S01]  /*0010*/  LDCU UR6, c[0x0][0x388] ;  /* 0x00007100ff0677ac */ /* 0x000e220008000800 */
[----:B------:R-:W-:Y:S02]  /*0020*/  HFMA2 R5, -RZ, RZ, 0, 0 ;  /* 0x00000000ff057431 */ /* 0x000fe400000001ff */
[----:B------:R-:W-:Y:S01]  /*0030*/  IMAD.MOV.U32 R2, RZ, RZ, -0x1 ;  /* 0xffffffffff027424 */ /* 0x000fe200078e00ff */
[----:B------:R-:W-:Y:S01]  /*0040*/  CS2R R8, SRZ ;  /* 0x0000000000087805 */ /* 0x000fe2000001ff00 */
[----:B------:R-:W-:Y:S01]  /*0050*/  IMAD.MOV.U32 R0, RZ, RZ, RZ ;  /* 0x000000ffff007224 */ /* 0x000fe200078e00ff */
[----:B------:R-:W1:Y:S01]  /*0060*/  LDCU.64 UR4, c[0x0][0x358] ;  /* 0x00006b00ff0477ac */ /* 0x000e620008000a00 */
[----:B0-----:R-:W-:-:S09]  /*0070*/  UISETP.GE.AND UP0, UPT, UR6, 0x1, UPT ;  /* 0x000000010600788c */ /* 0x001fd2000bf06270 */
[----:B-1----:R-:W-:Y:S05]  /*0080*/  BRA.U !UP0, `(.L_x_4) ;  /* 0x0000000d08807547 */ /* 0x002fea000b800000 */
[----:B------:R-:W-:Y:S01]  /*0090*/  CS2R R6, SRZ ;  /* 0x0000000000067805 */ /* 0x000fe2000001ff00 */
[----:B------:R-:W-:Y:S02]  /*00a0*/  IMAD.MOV.U32 R5, RZ, RZ, RZ ;  /* 0x000000ffff057224 */ /* 0x000fe400078e00ff */
[----:B------:R-:W-:-:S07]  /*00b0*/  IMAD.MOV.U32 R0, RZ, RZ, RZ ;  /* 0x000000ffff007224 */ /* 0x000fce00078e00ff */
.L_x_15:
[----:B------:R-:W0:Y:S02]  /*00c0*/  LDC.64 R2, c[0x0][0x380] ;  /* 0x0000e000ff027b82 */ /* 0x000e240000000a00 */
[----:B0-----:R-:W-:-:S05]  /*00d0*/  IMAD.WIDE R12, R7, 0x4, R2 ;  /* 0x00000004070c7825 */ /* 0x001fca00078e0202 */
[----:B------:R-:W2:Y:S04]  /*00e0*/  LDG.E.CONSTANT R3, desc[UR4][R12.64] ;  /* 0x000000040c037981 */ /* 0x000ea8000c1e9900 */
[----:B------:R-:W2:Y:S01]  /*00f0*/  LDG.E.CONSTANT R2, desc[UR4][R12.64+0x4] ;  /* 0x000004040c027981 */ /* 0x000ea2000c1e9900 */
[----:B------:R-:W-:Y:S01]  /*0100*/  IMAD.MOV.U32 R4, RZ, RZ, RZ ;  /* 0x000000ffff047224 */ /* 0x000fe200078e00ff */
[----:B--2---:R-:W-:Y:S01]  /*0110*/  IADD3 R9, PT, PT, -R3, R2, RZ ;  /* 0x0000000203097210 */ /* 0x004fe20007ffe1ff */
[----:B------:R-:W-:-:S03]  /*0120*/  IMAD.MOV.U32 R2, RZ, RZ, R7 ;  /* 0x000000ffff027224 */ /* 0x000fc600078e0007 */
[----:B------:R-:W-:-:S13]  /*0130*/  ISETP.NE.AND P0, PT, R9, RZ, PT ;  /* 0x000000ff0900720c */ /* 0x000fda0003f05270 */
[----:B------:R-:W-:Y:S05]  /*0140*/  @!P0 BRA `(.L_x_5) ;  /* 0x0000000c00388947 */ /* 0x000fea0003800000 */
[----:B------:R-:W0:Y:S01]  /*0150*/  LDC R8, c[0x0][0x38c] ;  /* 0x0000e300ff087b82 */ /* 0x000e220000000800 */
[----:B------:R-:W-:Y:S01]  /*0160*/  ISETP.NE.AND P0, PT, R5, RZ, PT ;  /* 0x000000ff0500720c */ /* 0x000fe20003f05270 */
[----:B------:R-:W-:Y:S01]  /*0170*/  IMAD.MOV.U32 R2, RZ, RZ, R7 ;  /* 0x000000ffff027224 */ /* 0x000fe200078e0007 */
[----:B------:R-:W-:-:S11]  /*0180*/  MOV R4, R9 ;  /* 0x0000000900047202 */ /* 0x000fd60000000f00 */
[----:B------:R-:W-:Y:S05]  /*0190*/  @!P0 BRA `(.L_x_6) ;  /* 0x0000000000708947 */ /* 0x000fea0003800000 */
[----:B------:R1:W2:Y:S01]  /*01a0*/  LDG.E.CONSTANT R12, desc[UR4][R12.64+-0x4] ;  /* 0xfffffc040c0c7981 */ /* 0x0002a2000c1e9900 */
[----:B------:R-:W3:Y:S02]  /*01b0*/  LDC R14, c[0x0][0x38c] ;  /* 0x0000e300ff0e7b82 */ /* 0x000ee40000000800 */
[----:B---3--:R-:W-:-:S04]  /*01c0*/  IABS R9, R14 ;  /* 0x0000000e00097213 */ /* 0x008fc80000000000 */
[----:B------:R-:W3:Y:S08]  /*01d0*/  I2F.RP R4, R9 ;  /* 0x0000000900047306 */ /* 0x000ef00000209400 */
[----:B---3--:R-:W3:Y:S02]  /*01e0*/  MUFU.RCP R4, R4 ;  /* 0x0000000400047308 */ /* 0x008ee40000001000 */
[----:B---3--:R-:W-:-:S06]  /*01f0*/  VIADD R10, R4, 0xffffffe ;  /* 0x0ffffffe040a7836 */ /* 0x008fcc0000000000 */
[----:B------:R3:W4:Y:S02]  /*0200*/  F2I.FTZ.U32.TRUNC.NTZ R11, R10 ;  /* 0x0000000a000b7305 */ /* 0x000724000021f000 */
[----:B---3--:R-:W-:Y:S01]  /*0210*/  IMAD.MOV.U32 R10, RZ, RZ, RZ ;  /* 0x000000ffff0a7224 */ /* 0x008fe200078e00ff */
[----:B----4-:R-:W-:-:S05]  /*0220*/  IADD3 R16, PT, PT, RZ, -R11, RZ ;  /* 0x8000000bff107210 */ /* 0x010fca0007ffe0ff */
[----:B-1----:R-:W-:-:S04]  /*0230*/  IMAD R13, R16, R9, RZ ;  /* 0x00000009100d7224 */ /* 0x002fc800078e02ff */
[----:B------:R-:W-:-:S04]  /*0240*/  IMAD.HI.U32 R11, R11, R13, R10 ;  /* 0x0000000d0b0b7227 */ /* 0x000fc800078e000a */
[----:B--2---:R-:W-:-:S05]  /*0250*/  IMAD.IADD R2, R3, 0x1, -R12 ;  /* 0x0000000103027824 */ /* 0x004fca00078e0a0c */
[----:B------:R-:W-:Y:S02]  /*0260*/  IABS R12, R2 ;  /* 0x00000002000c7213 */ /* 0x000fe40000000000 */
[----:B------:R-:W-:Y:S01]  /*0270*/  ISETP.GE.AND P2, PT, R2, RZ, PT ;  /* 0x000000ff0200720c */ /* 0x000fe20003f46270 */
[----:B------:R-:W-:Y:S02]  /*0280*/  VIADD R2, R7, 0xffffffff ;  /* 0xffffffff07027836 */ /* 0x000fe40000000000 */
[----:B------:R-:W-:-:S05]  /*0290*/  IMAD.HI.U32 R11, R11, R12, RZ ;  /* 0x0000000c0b0b7227 */ /* 0x000fca00078e00ff */
[----:B------:R-:W-:-:S05]  /*02a0*/  IADD3 R11, PT, PT, -R11, RZ, RZ ;  /* 0x000000ff0b0b7210 */ /* 0x000fca0007ffe1ff */
[----:B------:R-:W-:-:S05]  /*02b0*/  IMAD R4, R9, R11, R12 ;  /* 0x0000000b09047224 */ /* 0x000fca00078e020c */
[----:B------:R-:W-:-:S13]  /*02c0*/  ISETP.GT.U32.AND P0, PT, R9, R4, PT ;  /* 0x000000040900720c */ /* 0x000fda0003f04070 */
[----:B------:R-:W-:Y:S01]  /*02d0*/  @!P0 IMAD.IADD R4, R4, 0x1, -R9 ;  /* 0x0000000104048824 */ /* 0x000fe200078e0a09 */
[----:B------:R-:W-:-:S04]  /*02e0*/  ISETP.NE.AND P0, PT, R14, RZ, PT ;  /* 0x000000ff0e00720c */ /* 0x000fc80003f05270 */
[----:B------:R-:W-:-:S13]  /*02f0*/  ISETP.GT.U32.AND P1, PT, R9, R4, PT ;  /* 0x000000040900720c */ /* 0x000fda0003f24070 */
[----:B------:R-:W-:-:S05]  /*0300*/  @!P1 IMAD.IADD R4, R4, 0x1, -R9 ;  /* 0x0000000104049824 */ /* 0x000fca00078e0a09 */
[----:B------:R-:W-:Y:S02]  /*0310*/  MOV R10, R4 ;  /* 0x00000004000a7202 */ /* 0x000fe40000000f00 */
[----:B------:R-:W-:-:S03]  /*0320*/  MOV R4, R5 ;  /* 0x0000000500047202 */ /* 0x000fc60000000f00 */
[----:B------:R-:W-:Y:S01]  /*0330*/  @!P2 IMAD.MOV R10, RZ, RZ, -R10 ;  /* 0x000000ffff0aa224 */ /* 0x000fe200078e0a0a */
[----:B------:R-:W-:-:S05]  /*0340*/  @!P0 LOP3.LUT R10, RZ, R14, RZ, 0x33, !PT ;  /* 0x0000000eff0a8212 */ /* 0x000fca00078e33ff */
[----:B------:R-:W-:-:S07]  /*0350*/  IMAD.IADD R3, R3, 0x1, -R10 ;  /* 0x0000000103037824 */ /* 0x000fce00078e0a0a */
.L_x_6:
[----:B0-----:R-:W-:-:S13]  /*0360*/  ISETP.GE.AND P0, PT, R4, R8, PT ;  /* 0x000000080400720c */ /* 0x001fda0003f06270 */
[----:B------:R-:W-:Y:S05]  /*0370*/  @P0 BRA `(.L_x_7) ;  /* 0x0000000000a00947 */ /* 0x000fea0003800000 */
[----:B------:R-:W0:Y:S01]  /*0380*/  LDCU UR6, c[0x0][0x388] ;  /* 0x00007100ff0677ac */ /* 0x000e220008000800 */
[----:B------:R-:W1:Y:S01]  /*0390*/  LDC.64 R8, c[0x0][0x398] ;  /* 0x0000e600ff087b82 */ /* 0x000e620000000a00 */
[----:B------:R-:W-:Y:S01]  /*03a0*/  IMAD.MOV.U32 R7, RZ, RZ, RZ ;  /* 0x000000ffff077224 */ /* 0x000fe200078e00ff */
[----:B------:R-:W-:-:S06]  /*03b0*/  MOV R16, R2 ;  /* 0x0000000200107202 */ /* 0x000fcc0000000f00 */
[----:B------:R-:W2:Y:S01]  /*03c0*/  LDC.64 R10, c[0x0][0x390] ;  /* 0x0000e400ff0a7b82 */ /* 0x000ea20000000a00 */
[----:B0-----:R-:W-:Y:S01]  /*03d0*/  ISETP.GE.AND P0, PT, R2, UR6, PT ;  /* 0x0000000602007c0c */ /* 0x001fe2000bf06270 */
[----:B-1----:R-:W-:-:S04]  /*03e0*/  IMAD.WIDE R8, R0, 0x4, R8 ;  /* 0x0000000400087825 */ /* 0x002fc800078e0208 */
[----:B------:R-:W-:Y:S01]  /*03f0*/  VIADD R0, R0, 0x2 ;  /* 0x0000000200007836 */ /* 0x000fe20000000000 */
[----:B------:R0:W-:Y:S01]  /*0400*/  STG.E desc[UR4][R8.64], R2 ;  /* 0x0000000208007986 */ /* 0x0001e2000c101904 */
[----:B--2---:R-:W-:-:S03]  /*0410*/  IMAD.WIDE R10, R6, 0x4, R10 ;  /* 0x00000004060a7825 */ /* 0x004fc600078e020a */
[----:B------:R0:W-:Y:S03]  /*0420*/  STG.E desc[UR4][R8.64+0x4], R3 ;  /* 0x0000040308007986 */ /* 0x0001e6000c101904 */
[----:B------:R-:W-:Y:S05]  /*0430*/  @P0 BRA `(.L_x_8) ;  /* 0x00000000005c0947 */ /* 0x000fea0003800000 */
[----:B------:R-:W1:Y:S01]  /*0440*/  LDC R19, c[0x0][0x388] ;  /* 0x0000e200ff137b82 */ /* 0x000e620000000800 */
[----:B------:R-:W-:Y:S01]  /*0450*/  IMAD.MOV.U32 R5, RZ, RZ, RZ ;  /* 0x000000ffff057224 */ /* 0x000fe200078e00ff */
[----:B------:R-:W-:Y:S01]  /*0460*/  MOV R17, R4 ;  /* 0x0000000400117202 */ /* 0x000fe20000000f00 */
[----:B------:R-:W2:Y:S05]  /*0470*/  LDCU UR6, c[0x0][0x38c] ;  /* 0x00007180ff0677ac */ /* 0x000eaa0008000800 */
[----:B0-----:R-:W0:Y:S02]  /*0480*/  LDC.64 R8, c[0x0][0x398] ;  /* 0x0000e600ff087b82 */ /* 0x001e240000000a00 */
.L_x_9:
[----:B------:R-:W-:-:S04]  /*0490*/  VIADD R7, R5, 0x1 ;  /* 0x0000000105077836 */ /* 0x000fc80000000000 */
[----:B------:R-:W-:-:S05]  /*04a0*/  IMAD.IADD R16, R2, 0x1, R7 ;  /* 0x0000000102107824 */ /* 0x000fca00078e0207 */
[----:B-1----:R-:W-:-:S13]  /*04b0*/  ISETP.GE.AND P0, PT, R16, R19, PT ;  /* 0x000000131000720c */ /* 0x002fda0003f06270 */
[----:B------:R-:W1:Y:S01]  /*04c0*/  @!P0 LDC.64 R14, c[0x0][0x380] ;  /* 0x0000e000ff0e8b82 */ /* 0x000e620000000a00 */
[----:B------:R-:W-:-:S05]  /*04d0*/  @!P0 IADD3 R5, PT, PT, R2, R5, RZ ;  /* 0x0000000502058210 */ /* 0x000fca0007ffe0ff */
[----:B-1----:R-:W-:-:S05]  /*04e0*/  @!P0 IMAD.WIDE R14, R5, 0x4, R14 ;  /* 0x00000004050e8825 */ /* 0x002fca00078e020e */
[----:B------:R-:W3:Y:S04]  /*04f0*/  @!P0 LDG.E.CONSTANT R5, desc[UR4][R14.64+0x8] ;  /* 0x000008040e058981 */ /* 0x000ee8000c1e9900 */
[----:B------:R-:W3:Y:S01]  /*0500*/  @!P0 LDG.E.CONSTANT R18, desc[UR4][R14.64+0x4] ;  /* 0x000004040e128981 */ /* 0x000ee2000c1e9900 */
[----:B0-----:R-:W-:Y:S01]  /*0510*/  IMAD.WIDE R12, R0, 0x4, R8 ;  /* 0x00000004000c7825 */ /* 0x001fe200078e0208 */
[----:B------:R-:W-:-:S03]  /*0520*/  ISETP.LT.AND P1, PT, R16, R19, PT ;  /* 0x000000131000720c */ /* 0x000fc60003f21270 */
[----:B------:R-:W-:Y:S01]  /*0530*/  VIADD R0, R0, 0x1 ;  /* 0x0000000100007836 */ /* 0x000fe20000000000 */
[----:B------:R0:W-:Y:S02]  /*0540*/  STG.E desc[UR4][R12.64], R4 ;  /* 0x000000040c007986 */ /* 0x0001e4000c101904 */
[----:B0-----:R-:W-:Y:S02]  /*0550*/  IMAD.MOV.U32 R4, RZ, RZ, RZ ;  /* 0x000000ffff047224 */ /* 0x001fe400078e00ff */
[----:B---3--:R-:W-:Y:S02]  /*0560*/  @!P0 IMAD.IADD R4, R5, 0x1, -R18 ;  /* 0x0000000105048824 */ /* 0x008fe400078e0a12 */
[----:B------:R-:W-:-:S03]  /*0570*/  IMAD.MOV.U32 R5, RZ, RZ, R7 ;  /* 0x000000ffff057224 */ /* 0x000fc600078e0007 */
[----:B------:R-:W-:-:S04]  /*0580*/  IADD3 R17, PT, PT, R4, R17, RZ ;  /* 0x0000001104117210 */ /* 0x000fc80007ffe0ff */
[----:B--2---:R-:W-:-:S13]  /*0590*/  ISETP.GT.AND P0, PT, R17, UR6, PT ;  /* 0x0000000611007c0c */ /* 0x004fda000bf04270 */
[----:B------:R-:W-:Y:S05]  /*05a0*/  @!P0 BRA P1, `(.L_x_9) ;  /* 0xfffffffc00b88947 */ /* 0x000fea000083ffff */
.L_x_8:
[----:B------:R1:W-:Y:S01]  /*05b0*/  STG.E desc[UR4][R10.64], R7 ;  /* 0x000000070a007986 */ /* 0x0003e2000c101904 */
[----:B------:R-:W-:Y:S01]  /*05c0*/  IADD3 R6, PT, PT, R6, 0x1, RZ ;  /* 0x0000000106067810 */ /* 0x000fe20007ffe0ff */
[----:B------:R-:W-:Y:S02]  /*05d0*/  IMAD.MOV.U32 R5, RZ, RZ, RZ ;  /* 0x000000ffff057224 */ /* 0x000fe400078e00ff */
[----:B0-----:R-:W-:Y:S01]  /*05e0*/  VIADD R2, R16, 0xffffffff ;  /* 0xffffffff10027836 */ /* 0x001fe20000000000 */
[----:B------:R-:W-:Y:S06]  /*05f0*/  BRA `(.L_x_5) ;  /* 0x00000008000c7947 */ /* 0x000fec0003800000 */
.L_x_7:
[----:B------:R-:W-:-:S13]  /*0600*/  ISETP.GT.AND P0, PT, R4, R8, PT ;  /* 0x000000080400720c */ /* 0x000fda0003f04270 */
[----:B------:R-:W-:Y:S05]  /*0610*/  @!P0 BRA `(.L_x_10) ;  /* 0x0000000400d48947 */ /* 0x000fea0003800000 */
[----:B------:R-:W-:Y:S02]  /*0620*/  IABS R7, R8 ;  /* 0x0000000800077213 */ /* 0x000fe40000000000 */
[----:B------:R-:W-:Y:S02]  /*0630*/  IABS R5, R4 ;  /* 0x0000000400057213 */ /* 0x000fe40000000000 */
[----:B------:R-:W0:Y:S08]  /*0640*/  I2F.RP R12, R7 ;  /* 0x00000007000c7306 */ /* 0x000e300000209400 */
[----:B0-----:R-:W0:Y:S02]  /*0650*/  MUFU.RCP R12, R12 ;  /* 0x0000000c000c7308 */ /* 0x001e240000001000 */
[----:B0-----:R-:W-:-:S06]  /*0660*/  IADD3 R13, PT, PT, R12, 0xffffffe, RZ ;  /* 0x0ffffffe0c0d7810 */ /* 0x001fcc0007ffe0ff */
[----:B------:R-:W0:Y:S02]  /*0670*/  F2I.FTZ.U32.TRUNC.NTZ R11, R13 ;  /* 0x0000000d000b7305 */ /* 0x000e24000021f000 */
[----:B0-----:R-:W-:-:S04]  /*0680*/  IMAD.MOV R10, RZ, RZ, -R11 ;  /* 0x000000ffff0a7224 */ /* 0x001fc800078e0a0b */
[----:B------:R-:W-:Y:S02]  /*0690*/  IMAD R9, R10, R7, RZ ;  /* 0x000000070a097224 */ /* 0x000fe400078e02ff */
[----:B------:R-:W-:-:S04]  /*06a0*/  IMAD.MOV.U32 R10, RZ, RZ, RZ ;  /* 0x000000ffff0a7224 */ /* 0x000fc800078e00ff */
[----:B------:R-:W-:Y:S01]  /*06b0*/  IMAD.HI.U32 R9, R11, R9, R10 ;  /* 0x000000090b097227 */ /* 0x000fe200078e000a */
[----:B------:R-:W-:-:S05]  /*06c0*/  MOV R10, R5 ;  /* 0x00000005000a7202 */ /* 0x000fca0000000f00 */
[----:B------:R-:W-:-:S04]  /*06d0*/  IMAD.HI.U32 R5, R9, R10, RZ ;  /* 0x0000000a09057227 */ /* 0x000fc800078e00ff */
[----:B------:R-:W-:-:S04]  /*06e0*/  IMAD.MOV R11, RZ, RZ, -R5 ;  /* 0x000000ffff0b7224 */ /* 0x000fc800078e0a05 */
[----:B------:R-:W-:-:S05]  /*06f0*/  IMAD R10, R7, R11, R10 ;  /* 0x0000000b070a7224 */ /* 0x000fca00078e020a */
[----:B------:R-:W-:-:S13]  /*0700*/  ISETP.GT.U32.AND P2, PT, R7, R10, PT ;  /* 0x0000000a0700720c */ /* 0x000fda0003f44070 */
[----:B------:R-:W-:Y:S01]  /*0710*/  @!P2 IMAD.IADD R10, R10, 0x1, -R7 ;  /* 0x000000010a0aa824 */ /* 0x000fe200078e0a07 */
[----:B------:R-:W-:-:S04]  /*0720*/  @!P2 IADD3 R5, PT, PT, R5, 0x1, RZ ;  /* 0x000000010505a810 */ /* 0x000fc80007ffe0ff */
[----:B------:R-:W-:Y:S02]  /*0730*/  ISETP.GE.U32.AND P1, PT, R10, R7, PT ;  /* 0x000000070a00720c */ /* 0x000fe40003f26070 */
[----:B------:R-:W-:-:S04]  /*0740*/  LOP3.LUT R10, R4, R8, RZ, 0x3c, !PT ;  /* 0x00000008040a7212 */ /* 0x000fc800078e3cff */
[----:B------:R-:W-:-:S07]  /*0750*/  ISETP.GE.AND P0, PT, R10, RZ, PT ;  /* 0x000000ff0a00720c */ /* 0x000fce0003f06270 */
[----:B------:R-:W-:Y:S01]  /*0760*/  @P1 VIADD R5, R5, 0x1 ;  /* 0x0000000105051836 */ /* 0x000fe20000000000 */
[----:B------:R-:W-:-:S03]  /*0770*/  ISETP.NE.AND P1, PT, R8, RZ, PT ;  /* 0x000000ff0800720c */ /* 0x000fc60003f25270 */
[----:B------:R-:W-:Y:S01]  /*0780*/  IMAD.MOV.U32 R10, RZ, RZ, R5 ;  /* 0x000000ffff0a7224 */ /* 0x000fe200078e0005 */
[----:B------:R-:W-:-:S04]  /*0790*/  LOP3.LUT R5, RZ, R8, RZ, 0x33, !PT ;  /* 0x00000008ff057212 */ /* 0x000fc800078e33ff */
[----:B------:R-:W-:-:S04]  /*07a0*/  @!P0 IADD3 R10, PT, PT, -R10, RZ, RZ ;  /* 0x000000ff0a0a8210 */ /* 0x000fc80007ffe1ff */
[----:B------:R-:W-:-:S04]  /*07b0*/  SEL R16, R5, R10, !P1 ;  /* 0x0000000a05107207 */ /* 0x000fc80004800000 */
[----:B------:R-:W-:-:S13]  /*07c0*/  ISETP.GE.AND P0, PT, R16, 0x1, PT ;  /* 0x000000011000780c */ /* 0x000fda0003f06270 */
[----:B------:R-:W-:Y:S05]  /*07d0*/  @!P0 BRA `(.L_x_11) ;  /* 0x0000000400348947 */ /* 0x000fea0003800000 */
[C---:B------:R-:W-:Y:S01]  /*07e0*/  ISETP.GE.U32.AND P2, PT, R16.reuse, 0x4, PT ;  /* 0x000000041000780c */ /* 0x040fe20003f46070 */
[----:B------:R-:W-:Y:S01]  /*07f0*/  IMAD.MOV.U32 R10, RZ, RZ, RZ ;  /* 0x000000ffff0a7224 */ /* 0x000fe200078e00ff */
[----:B------:R-:W-:-:S04]  /*0800*/  LOP3.LUT R18, R16, 0x3, RZ, 0xc0, !PT ;  /* 0x0000000310127812 */ /* 0x000fc800078ec0ff */
[----:B------:R-:W-:-:S07]  /*0810*/  ISETP.NE.AND P0, PT, R18, RZ, PT ;  /* 0x000000ff1200720c */ /* 0x000fce0003f05270 */
[----:B------:R-:W-:Y:S06]  /*0820*/  @!P2 BRA `(.L_x_12) ;  /* 0x000000000090a947 */ /* 0x000fec0003800000 */
[----:B------:R-:W-:Y:S01]  /*0830*/  LOP3.LUT R10, R16, 0x7ffffffc, RZ, 0xc0, !PT ;  /* 0x7ffffffc100a7812 */ /* 0x000fe200078ec0ff */
[----:B------:R-:W-:Y:S01]  /*0840*/  IMAD.IADD R17, R3, 0x1, R8 ;  /* 0x0000000103117824 */ /* 0x000fe200078e0208 */
[C---:B------:R-:W-:Y:S01]  /*0850*/  LEA R19, R8.reuse, R3, 0x1 ;  /* 0x0000000308137211 */ /* 0x040fe200078e08ff */
[--C-:B------:R-:W-:Y:S02]  /*0860*/  IMAD R21, R8, 0x3, R3.reuse ;  /* 0x0000000308157824 */ /* 0x100fe400078e0203 */
[----:B------:R-:W-:Y:S02]  /*0870*/  IMAD.MOV.U32 R23, RZ, RZ, R3 ;  /* 0x000000ffff177224 */ /* 0x000fe400078e0003 */
[----:B------:R-:W-:-:S07]  /*0880*/  IMAD.MOV R11, RZ, RZ, -R10 ;  /* 0x000000ffff0b7224 */ /* 0x000fce00078e0a0a */
.L_x_13:
[----:B------:R-:W0:Y:S01]  /*0890*/  LDC.64 R14, c[0x0][0x390] ;  /* 0x0000e400ff0e7b82 */ /* 0x000e220000000a00 */
[----:B------:R-:W-:Y:S02]  /*08a0*/  VIADD R11, R11, 0x4 ;  /* 0x000000040b0b7836 */ /* 0x000fe40000000000 */
[----:B------:R-:W-:-:S03]  /*08b0*/  HFMA2 R25, -RZ, RZ, 0, 5.9604644775390625e-08 ;  /* 0x00000001ff197431 */ /* 0x000fc600000001ff */
[----:B------:R-:W-:Y:S02]  /*08c0*/  ISETP.NE.AND P2, PT, R11, RZ, PT ;  /* 0x000000ff0b00720c */ /* 0x000fe40003f45270 */
[----:B-1----:R-:W1:Y:S01]  /*08d0*/  LDC.64 R12, c[0x0][0x398] ;  /* 0x0000e600ff0c7b82 */ /* 0x002e620000000a00 */
[----:B0-----:R-:W-:-:S04]  /*08e0*/  IMAD.WIDE R14, R6, 0x4, R14 ;  /* 0x00000004060e7825 */ /* 0x001fc800078e020e */
[----:B------:R-:W-:Y:S01]  /*08f0*/  VIADD R6, R6, 0x4 ;  /* 0x0000000406067836 */ /* 0x000fe20000000000 */
[----:B------:R-:W-:Y:S01]  /*0900*/  STG.E desc[UR4][R14.64], R25 ;  /* 0x000000190e007986 */ /* 0x000fe2000c101904 */
[C---:B-1----:R-:W-:Y:S01]  /*0910*/  IMAD.WIDE R12, R0.reuse, 0x4, R12 ;  /* 0x00000004000c7825 */ /* 0x042fe200078e020c */
[----:B------:R-:W-:-:S04]  /*0920*/  IADD3 R0, PT, PT, R0, 0xc, RZ ;  /* 0x0000000c00007810 */ /* 0x000fc80007ffe0ff */
[----:B------:R-:W-:Y:S04]  /*0930*/  STG.E desc[UR4][R12.64], R2 ;  /* 0x000000020c007986 */ /* 0x000fe8000c101904 */
[----:B------:R0:W-:Y:S04]  /*0940*/  STG.E desc[UR4][R12.64+0x4], R23 ;  /* 0x000004170c007986 */ /* 0x0001e8000c101904 */
[----:B------:R-:W-:Y:S04]  /*0950*/  STG.E desc[UR4][R12.64+0x8], R8 ;  /* 0x000008080c007986 */ /* 0x000fe8000c101904 */
[----:B------:R-:W-:Y:S04]  /*0960*/  STG.E desc[UR4][R14.64+0x4], R25 ;  /* 0x000004190e007986 */ /* 0x000fe8000c101904 */
[----:B------:R-:W-:Y:S01]  /*0970*/  STG.E desc[UR4][R12.64+0xc], R2 ;  /* 0x00000c020c007986 */ /* 0x000fe2000c101904 */
[----:B0-----:R-:W-:-:S03]  /*0980*/  IMAD R23, R8, 0x4, R23 ;  /* 0x0000000408177824 */ /* 0x001fc600078e0217 */
[----:B------:R0:W-:Y:S04]  /*0990*/  STG.E desc[UR4][R12.64+0x10], R17 ;  /* 0x000010110c007986 */ /* 0x0001e8000c101904 */
[----:B------:R-:W-:Y:S04]  /*09a0*/  STG.E desc[UR4][R12.64+0x14], R8 ;  /* 0x000014080c007986 */ /* 0x000fe8000c101904 */
[----:B------:R-:W-:Y:S04]  /*09b0*/  STG.E desc[UR4][R14.64+0x8], R25 ;  /* 0x000008190e007986 */ /* 0x000fe8000c101904 */
[----:B------:R-:W-:Y:S01]  /*09c0*/  STG.E desc[UR4][R12.64+0x18], R2 ;  /* 0x000018020c007986 */ /* 0x000fe2000c101904 */
[----:B0-----:R-:W-:-:S03]  /*09d0*/  LEA R17, R8, R17, 0x2 ;  /* 0x0000001108117211 */ /* 0x001fc600078e10ff */
[----:B------:R0:W-:Y:S04]  /*09e0*/  STG.E desc[UR4][R12.64+0x1c], R19 ;  /* 0x00001c130c007986 */ /* 0x0001e8000c101904 */
[----:B------:R-:W-:Y:S04]  /*09f0*/  STG.E desc[UR4][R12.64+0x20], R8 ;  /* 0x000020080c007986 */ /* 0x000fe8000c101904 */
[----:B------:R-:W-:Y:S04]  /*0a00*/  STG.E desc[UR4][R14.64+0xc], R25 ;  /* 0x00000c190e007986 */ /* 0x000fe8000c101904 */
[----:B------:R-:W-:Y:S01]  /*0a10*/  STG.E desc[UR4][R12.64+0x24], R2 ;  /* 0x000024020c007986 */ /* 0x000fe2000c101904 */
[----:B0-----:R-:W-:-:S03]  /*0a20*/  IMAD R19, R8, 0x4, R19 ;  /* 0x0000000408137824 */ /* 0x001fc600078e0213 */
[----:B------:R0:W-:Y:S04]  /*0a30*/  STG.E desc[UR4][R12.64+0x28], R21 ;  /* 0x000028150c007986 */ /* 0x0001e8000c101904 */
[----:B------:R1:W-:Y:S01]  /*0a40*/  STG.E desc[UR4][R12.64+0x2c], R8 ;  /* 0x00002c080c007986 */ /* 0x0003e2000c101904 */
[----:B0-----:R-:W-:Y:S01]  /*0a50*/  LEA R21, R8, R21, 0x2 ;  /* 0x0000001508157211 */ /* 0x001fe200078e10ff */
[----:B------:R-:W-:Y:S06]  /*0a60*/  @P2 BRA `(.L_x_13) ;  /* 0xfffffffc00882947 */ /* 0x000fec000383ffff */
.L_x_12:
[----:B------:R-:W-:Y:S05]  /*0a70*/  @!P0 BRA `(.L_x_11) ;  /* 0x00000000008c8947 */ /* 0x000fea0003800000 */
[----:B------:R-:W-:Y:S02]  /*0a80*/  ISETP.NE.AND P0, PT, R18, 0x1, PT ;  /* 0x000000011200780c */ /* 0x000fe40003f05270 */
[----:B------:R-:W-:-:S04]  /*0a90*/  LOP3.LUT R11, R16, 0x1, RZ, 0xc0, !PT ;  /* 0x00000001100b7812 */ /* 0x000fc800078ec0ff */
[----:B------:R-:W-:-:S07]  /*0aa0*/  ISETP.NE.U32.AND P2, PT, R11, 0x1, PT ;  /* 0x000000010b00780c */ /* 0x000fce0003f45070 */
[----:B------:R-:W-:Y:S06]  /*0ab0*/  @!P0 BRA `(.L_x_14) ;  /* 0x0000000000488947 */ /* 0x000fec0003800000 */
[----:B-1----:R-:W0:Y:S01]  /*0ac0*/  LDC.64 R12, c[0x0][0x390] ;  /* 0x0000e400ff0c7b82 */ /* 0x002e220000000a00 */
[CC--:B------:R-:W-:Y:S02]  /*0ad0*/  IMAD R11, R10.reuse, R8.reuse, R3 ;  /* 0x000000080a0b7224 */ /* 0x0c0fe400078e0203 */
[----:B------:R-:W-:Y:S02]  /*0ae0*/  IMAD.MOV.U32 R19, RZ, RZ, 0x1 ;  /* 0x00000001ff137424 */ /* 0x000fe400078e00ff */
[----:B------:R-:W-:Y:S01]  /*0af0*/  VIADD R10, R10, 0x2 ;  /* 0x000000020a0a7836 */ /* 0x000fe20000000000 */
[----:B------:R-:W-:Y:S02]  /*0b00*/  IADD3 R17, PT, PT, R11, R8, RZ ;  /* 0x000000080b117210 */ /* 0x000fe40007ffe0ff */
[----:B------:R-:W1:Y:S01]  /*0b10*/  LDC.64 R14, c[0x0][0x398] ;  /* 0x0000e600ff0e7b82 */ /* 0x000e620000000a00 */
[C---:B0-----:R-:W-:Y:S01]  /*0b20*/  IMAD.WIDE R12, R6.reuse, 0x4, R12 ;  /* 0x00000004060c7825 */ /* 0x041fe200078e020c */
[----:B------:R-:W-:-:S04]  /*0b30*/  IADD3 R6, PT, PT, R6, 0x2, RZ ;  /* 0x0000000206067810 */ /* 0x000fc80007ffe0ff */
[----:B------:R0:W-:Y:S01]  /*0b40*/  STG.E desc[UR4][R12.64], R19 ;  /* 0x000000130c007986 */ /* 0x0001e2000c101904 */
[----:B-1----:R-:W-:-:S04]  /*0b50*/  IMAD.WIDE R14, R0, 0x4, R14 ;  /* 0x00000004000e7825 */ /* 0x002fc800078e020e */
[----:B------:R-:W-:Y:S01]  /*0b60*/  VIADD R0, R0, 0x6 ;  /* 0x0000000600007836 */ /* 0x000fe20000000000 */
[----:B------:R0:W-:Y:S04]  /*0b70*/  STG.E desc[UR4][R14.64+0x4], R11 ;  /* 0x0000040b0e007986 */ /* 0x0001e8000c101904 */
[----:B------:R0:W-:Y:S04]  /*0b80*/  STG.E desc[UR4][R14.64], R2 ;  /* 0x000000020e007986 */ /* 0x0001e8000c101904 */
[----:B------:R0:W-:Y:S04]  /*0b90*/  STG.E desc[UR4][R14.64+0x8], R8 ;  /* 0x000008080e007986 */ /* 0x0001e8000c101904 */
[----:B------:R0:W-:Y:S04]  /*0ba0*/  STG.E desc[UR4][R12.64+0x4], R19 ;  /* 0x000004130c007986 */ /* 0x0001e8000c101904 */
[----:B------:R0:W-:Y:S04]  /*0bb0*/  STG.E desc[UR4][R14.64+0x10], R17 ;  /* 0x000010110e007986 */ /* 0x0001e8000c101904 */
[----:B------:R0:W-:Y:S04]  /*0bc0*/  STG.E desc[UR4][R14.64+0xc], R2 ;  /* 0x00000c020e007986 */ /* 0x0001e8000c101904 */
[----:B------:R0:W-:Y:S02]  /*0bd0*/  STG.E desc[UR4][R14.64+0x14], R8 ;  /* 0x000014080e007986 */ /* 0x0001e4000c101904 */
.L_x_14:
[----:B------:R-:W-:Y:S05]  /*0be0*/  @P2 BRA `(.L_x_11) ;  /* 0x0000000000302947 */ /* 0x000fea0003800000 */
[----:B0-----:R-:W0:Y:S01]  /*0bf0*/  LDC.64 R14, c[0x0][0x390] ;  /* 0x0000e400ff0e7b82 */ /* 0x001e220000000a00 */
[----:B------:R-:W-:Y:S01]  /*0c00*/  MOV R17, 0x1 ;  /* 0x0000000100117802 */ /* 0x000fe20000000f00 */
[----:B------:R-:W-:-:S06]  /*0c10*/  IMAD R11, R10, R8, R3 ;  /* 0x000000080a0b7224 */ /* 0x000fcc00078e0203 */
[----:B-1----:R-:W1:Y:S01]  /*0c20*/  LDC.64 R12, c[0x0][0x398] ;  /* 0x0000e600ff0c7b82 */ /* 0x002e620000000a00 */
[----:B0-----:R-:W-:-:S04]  /*0c30*/  IMAD.WIDE R14, R6, 0x4, R14 ;  /* 0x00000004060e7825 */ /* 0x001fc800078e020e */
[----:B------:R-:W-:Y:S01]  /*0c40*/  VIADD R6, R6, 0x1 ;  /* 0x0000000106067836 */ /* 0x000fe20000000000 */
[----:B------:R2:W-:Y:S01]  /*0c50*/  STG.E desc[UR4][R14.64], R17 ;  /* 0x000000110e007986 */ /* 0x0005e2000c101904 */
[C---:B-1----:R-:W-:Y:S01]  /*0c60*/  IMAD.WIDE R12, R0.reuse, 0x4, R12 ;  /* 0x00000004000c7825 */ /* 0x042fe200078e020c */
[----:B------:R-:W-:-:S04]  /*0c70*/  IADD3 R0, PT, PT, R0, 0x3, RZ ;  /* 0x0000000300007810 */ /* 0x000fc80007ffe0ff */
[----:B------:R2:W-:Y:S04]  /*0c80*/  STG.E desc[UR4][R12.64+0x4], R11 ;  /* 0x0000040b0c007986 */ /* 0x0005e8000c101904 */
[----:B------:R2:W-:Y:S04]  /*0c90*/  STG.E desc[UR4][R12.64+0x8], R8 ;  /* 0x000008080c007986 */ /* 0x0005e8000c101904 */
[----:B------:R2:W-:Y:S02]  /*0ca0*/  STG.E desc[UR4][R12.64], R2 ;  /* 0x000000020c007986 */ /* 0x0005e4000c101904 */
.L_x_11:
[----:B012---:R-:W-:Y:S02]  /*0cb0*/  IABS R8, R4 ;  /* 0x0000000400087213 */ /* 0x007fe40000000000 */
[----:B------:R-:W-:-:S03]  /*0cc0*/  ISETP.GE.AND P2, PT, R4, RZ, PT ;  /* 0x000000ff0400720c */ /* 0x000fc60003f46270 */
[----:B------:R-:W-:-:S04]  /*0cd0*/  IMAD.HI.U32 R9, R9, R8, RZ ;  /* 0x0000000809097227 */ /* 0x000fc800078e00ff */
[----:B------:R-:W-:-:S04]  /*0ce0*/  IMAD.MOV R9, RZ, RZ, -R9 ;  /* 0x000000ffff097224 */ /* 0x000fc800078e0a09 */
[----:B------:R-:W-:-:S05]  /*0cf0*/  IMAD R8, R7, R9, R8 ;  /* 0x0000000907087224 */ /* 0x000fca00078e0208 */
[----:B------:R-:W-:-:S13]  /*0d00*/  ISETP.GT.U32.AND P0, PT, R7, R8, PT ;  /* 0x000000080700720c */ /* 0x000fda0003f04070 */
[----:B------:R-:W-:-:S04]  /*0d10*/  @!P0 IADD3 R8, PT, PT, R8, -R7, RZ ;  /* 0x8000000708088210 */ /* 0x000fc80007ffe0ff */
[----:B------:R-:W-:-:S13]  /*0d20*/  ISETP.GT.U32.AND P0, PT, R7, R8, PT ;  /* 0x000000080700720c */ /* 0x000fda0003f04070 */
[----:B------:R-:W-:-:S05]  /*0d30*/  @!P0 IMAD.IADD R8, R8, 0x1, -R7 ;  /* 0x0000000108088824 */ /* 0x000fca00078e0a07 */
[----:B------:R-:W-:-:S04]  /*0d40*/  @!P2 IADD3 R8, PT, PT, -R8, RZ, RZ ;  /* 0x000000ff0808a210 */ /* 0x000fc80007ffe1ff */
[----:B------:R-:W-:Y:S01]  /*0d50*/  SEL R5, R5, R8, !P1 ;  /* 0x0000000805057207 */ /* 0x000fe20004800000 */
[----:B------:R-:W-:Y:S06]  /*0d60*/  BRA `(.L_x_5) ;  /* 0x0000000000307947 */ /* 0x000fec0003800000 */
.L_x_10:
[----:B------:R-:W0:Y:S01]  /*0d70*/  LDC.64 R10, c[0x0][0x390] ;  /* 0x0000e400ff0a7b82 */ /* 0x000e220000000a00 */
[----:B------:R-:W-:Y:S02]  /*0d80*/  IMAD.MOV.U32 R7, RZ, RZ, 0x1 ;  /* 0x00000001ff077424 */ /* 0x000fe400078e00ff */
[----:B------:R-:W-:-:S05]  /*0d90*/  IMAD.MOV.U32 R5, RZ, RZ, RZ ;  /* 0x000000ffff057224 */ /* 0x000fca00078e00ff */
[----:B------:R-:W1:Y:S01]  /*0da0*/  LDC.64 R12, c[0x0][0x398] ;  /* 0x0000e600ff0c7b82 */ /* 0x000e620000000a00 */
[C---:B0-----:R-:W-:Y:S01]  /*0db0*/  IMAD.WIDE R10, R6.reuse, 0x4, R10 ;  /* 0x00000004060a7825 */ /* 0x041fe200078e020a */
[----:B------:R-:W-:-:S04]  /*0dc0*/  IADD3 R6, PT, PT, R6, 0x1, RZ ;  /* 0x0000000106067810 */ /* 0x000fc80007ffe0ff */
[----:B------:R0:W-:Y:S01]  /*0dd0*/  STG.E desc[UR4][R10.64], R7 ;  /* 0x000000070a007986 */ /* 0x0001e2000c101904 */
[C---:B-1----:R-:W-:Y:S01]  /*0de0*/  IMAD.WIDE R12, R0.reuse, 0x4, R12 ;  /* 0x00000004000c7825 */ /* 0x042fe200078e020c */
[----:B------:R-:W-:-:S04]  /*0df0*/  IADD3 R0, PT, PT, R0, 0x3, RZ ;  /* 0x0000000300007810 */ /* 0x000fc80007ffe0ff */
[----:B------:R0:W-:Y:S04]  /*0e00*/  STG.E desc[UR4][R12.64+0x8], R8 ;  /* 0x000008080c007986 */ /* 0x0001e8000c101904 */
[----:B------:R0:W-:Y:S04]  /*0e10*/  STG.E desc[UR4][R12.64], R2 ;  /* 0x000000020c007986 */ /* 0x0001e8000c101904 */
[----:B------:R0:W-:Y:S02]  /*0e20*/  STG.E desc[UR4][R12.64+0x4], R3 ;  /* 0x000004030c007986 */ /* 0x0001e4000c101904 */
.L_x_5:
[----:B------:R-:W2:Y:S01]  /*0e30*/  LDCU UR6, c[0x0][0x388] ;  /* 0x00007100ff0677ac */ /* 0x000ea20008000800 */
[----:B01----:R-:W-:-:S05]  /*0e40*/  VIADD R7, R2, 0x1 ;  /* 0x0000000102077836 */ /* 0x003fca0000000000 */
[----:B--2---:R-:W-:-:S13]  /*0e50*/  ISETP.GE.AND P0, PT, R7, UR6, PT ;  /* 0x0000000607007c0c */ /* 0x004fda000bf06270 */
[----:B------:R-:W-:Y:S05]  /*0e60*/  @!P0 BRA `(.L_x_15) ;  /* 0xfffffff000948947 */ /* 0x000fea000383ffff */
[----:B------:R-:W-:Y:S02]  /*0e70*/  SHF.R.S32.HI R9, RZ, 0x1f, R6 ;  /* 0x0000001fff097819 */ /* 0x000fe40000011406 */
[----:B------:R-:W-:-:S07]  /*0e80*/  MOV R8, R6 ;  /* 0x0000000600087202 */ /* 0x000fce0000000f00 */
.L_x_4:
[----:B------:R-:W0:Y:S01]  /*0e90*/  LDC.64 R6, c[0x0][0x3a8] ;  /* 0x0000ea00ff067b82 */ /* 0x000e220000000a00 */
[----:B------:R-:W-:-:S13]  /*0ea0*/  ISETP.NE.AND P0, PT, R5, RZ, PT ;  /* 0x000000ff0500720c */ /* 0x000fda0003f05270 */
[----:B------:R-:W-:Y:S05]  /*0eb0*/  @!P0 BRA `(.L_x_16) ;  /* 0x00000000008c8947 */ /* 0x000fea0003800000 */
[----:B------:R-:W1:Y:S01]  /*0ec0*/  LDC R18, c[0x0][0x38c] ;  /* 0x0000e300ff127b82 */ /* 0x000e620000000800 */
[----:B------:R-:W-:Y:S02]  /*0ed0*/  IABS R12, R4 ;  /* 0x00000004000c7213 */ /* 0x000fe40000000000 */
[----:B------:R-:W-:Y:S02]  /*0ee0*/  ISETP.GE.AND P1, PT, R4, RZ, PT ;  /* 0x000000ff0400720c */ /* 0x000fe40003f26270 */
[----:B-1----:R-:W-:-:S04]  /*0ef0*/  IABS R13, R18 ;  /* 0x00000012000d7213 */ /* 0x002fc80000000000 */
[----:B------:R-:W1:Y:S08]  /*0f00*/  I2F.RP R14, R13 ;  /* 0x0000000d000e7306 */ /* 0x000e700000209400 */
[----:B-1----:R-:W1:Y:S02]  /*0f10*/  MUFU.RCP R14, R14 ;  /* 0x0000000e000e7308 */ /* 0x002e640000001000 */
[----:B-1----:R-:W-:-:S06]  /*0f20*/  VIADD R15, R14, 0xffffffe ;  /* 0x0ffffffe0e0f7836 */ /* 0x002fcc0000000000 */
[----:B------:R-:W1:Y:S02]  /*0f30*/  F2I.FTZ.U32.TRUNC.NTZ R11, R15 ;  /* 0x0000000f000b7305 */ /* 0x000e64000021f000 */
[----:B-1----:R-:W-:-:S05]  /*0f40*/  IADD3 R10, PT, PT, RZ, -R11, RZ ;  /* 0x8000000bff0a7210 */ /* 0x002fca0007ffe0ff */
[----:B------:R-:W-:Y:S02]  /*0f50*/  IMAD R17, R10, R13, RZ ;  /* 0x0000000d0a117224 */ /* 0x000fe400078e02ff */
[----:B------:R-:W-:-:S04]  /*0f60*/  IMAD.MOV.U32 R10, RZ, RZ, RZ ;  /* 0x000000ffff0a7224 */ /* 0x000fc800078e00ff */
[----:B------:R-:W-:-:S06]  /*0f70*/  IMAD.HI.U32 R17, R11, R17, R10 ;  /* 0x000000110b117227 */ /* 0x000fcc00078e000a */
[----:B------:R-:W-:Y:S02]  /*0f80*/  IMAD.HI.U32 R10, R17, R12, RZ ;  /* 0x0000000c110a7227 */ /* 0x000fe400078e00ff */
[----:B------:R-:W1:Y:S03]  /*0f90*/  LDC.64 R16, c[0x0][0x390] ;  /* 0x0000e400ff107b82 */ /* 0x000e660000000a00 */
[----:B------:R-:W-:-:S05]  /*0fa0*/  IADD3 R11, PT, PT, -R10, RZ, RZ ;  /* 0x000000ff0a0b7210 */ /* 0x000fca0007ffe1ff */
[C---:B------:R-:W-:Y:S02]  /*0fb0*/  IMAD R12, R13.reuse, R11, R12 ;  /* 0x0000000b0d0c7224 */ /* 0x040fe400078e020c */
[----:B------:R-:W2:Y:S03]  /*0fc0*/  LDC.64 R10, c[0x0][0x398] ;  /* 0x0000e600ff0a7b82 */ /* 0x000ea60000000a00 */
[----:B------:R-:W-:-:S13]  /*0fd0*/  ISETP.GT.U32.AND P0, PT, R13, R12, PT ;  /* 0x0000000c0d00720c */ /* 0x000fda0003f04070 */
[----:B------:R-:W-:Y:S01]  /*0fe0*/  @!P0 IMAD.IADD R12, R12, 0x1, -R13 ;  /* 0x000000010c0c8824 */ /* 0x000fe200078e0a0d */
[----:B------:R-:W-:-:S04]  /*0ff0*/  ISETP.NE.AND P0, PT, R18, RZ, PT ;  /* 0x000000ff1200720c */ /* 0x000fc80003f05270 */
[----:B------:R-:W-:Y:S01]  /*1000*/  ISETP.GT.U32.AND P2, PT, R13, R12, PT ;  /* 0x0000000c0d00720c */ /* 0x000fe20003f44070 */
[C---:B--2---:R-:W-:Y:S01]  /*1010*/  IMAD.WIDE R10, R0.reuse, 0x4, R10 ;  /* 0x00000004000a7825 */ /* 0x044fe200078e020a */
[----:B------:R-:W-:-:S11]  /*1020*/  IADD3 R0, PT, PT, R0, 0x3, RZ ;  /* 0x0000000300007810 */ /* 0x000fd60007ffe0ff */
[----:B------:R-:W-:-:S05]  /*1030*/  @!P2 IADD3 R12, PT, PT, R12, -R13, RZ ;  /* 0x8000000d0c0ca210 */ /* 0x000fca0007ffe0ff */
[----:B------:R-:W-:Y:S01]  /*1040*/  IMAD.MOV.U32 R14, RZ, RZ, R12 ;  /* 0x000000ffff0e7224 */ /* 0x000fe200078e000c */
[----:B-1----:R-:W-:-:S04]  /*1050*/  LEA R12, P2, R8, R16, 0x2 ;  /* 0x00000010080c7211 */ /* 0x002fc800078410ff */
[----:B------:R-:W-:Y:S02]  /*1060*/  @!P1 IADD3 R14, PT, PT, -R14, RZ, RZ ;  /* 0x000000ff0e0e9210 */ /* 0x000fe40007ffe1ff */
[----:B------:R-:W-:Y:S02]  /*1070*/  @!P0 LOP3.LUT R14, RZ, R18, RZ, 0x33, !PT ;  /* 0x00000012ff0e8212 */ /* 0x000fe400078e33ff */
[----:B------:R-:W-:Y:S01]  /*1080*/  LEA.HI.X R13, R8, R17, R9, 0x2, P2 ;  /* 0x00000011080d7211 */ /* 0x000fe200010f1409 */
[----:B------:R-:W-:Y:S01]  /*1090*/  IMAD.MOV.U32 R9, RZ, RZ, 0x1 ;  /* 0x00000001ff097424 */ /* 0x000fe200078e00ff */
[----:B------:R-:W-:-:S04]  /*10a0*/  IADD3 R3, PT, PT, -R14, R4, R3 ;  /* 0x000000040e037210 */ /* 0x000fc80007ffe103 */
[----:B------:R1:W-:Y:S04]  /*10b0*/  STG.E desc[UR4][R12.64], R9 ;  /* 0x000000090c007986 */ /* 0x0003e8000c101904 */
[----:B------:R1:W-:Y:S04]  /*10c0*/  STG.E desc[UR4][R10.64], R2 ;  /* 0x000000020a007986 */ /* 0x0003e8000c101904 */
[----:B------:R1:W-:Y:S04]  /*10d0*/  STG.E desc[UR4][R10.64+0x8], R5 ;  /* 0x000008050a007986 */ /* 0x0003e8000c101904 */
[----:B------:R1:W-:Y:S02]  /*10e0*/  STG.E desc[UR4][R10.64+0x4], R3 ;  /* 0x000004030a007986 */ /* 0x0003e4000c101904 */
.L_x_16:
[----:B0-----:R-:W-:Y:S01]  /*10f0*/  STG.E desc[UR4][R6.64], R0 ;  /* 0x0000000006007986 */ /* 0x001fe2000c101904 */
[----:B------:R-:W-:Y:S05]  /*1100*/  EXIT ;  /* 0x000000000000794d */ /* 0x000fea0003800000 */
.L_x_17:
        /* <DEDUP_REMOVED lines=15> */
.L_x_232:


//--------------------- .text._Z30count_workload_merge_and_splitPiS_iPKii --------------------------
	.section	.text._Z30count_workload_merge_and_splitPiS_iPKii,"ax",@progbits
	.align	128
        .global         _Z30count_workload_merge_and_splitPiS_iPKii
        .type           _Z30count_workload_merge_and_splitPiS_iPKii,@function
        .size           _Z30count_workload_merge_and_splitPiS_iPKii,(.L_x_229 - _Z30count_workload_merge_and_splitPiS_iPKii)
        .other          _Z30count_workload_merge_and_splitPiS_iPKii,@"STO_CUDA_ENTRY STV_DEFAULT"
_Z30count_workload_merge_and_splitPiS_iPKii:
.text._Z30count_workload_merge_and_splitPiS_iPKii:
[----:B------:R-:W-:Y:S01]  /*0000*/  LDC R1, c[0x0][0x37c] ;  /* 0x0000df00ff017b82 */ /* 0x000fe20000000800 */
[----:B------:R-:W0:Y:S01]  /*0010*/  LDCU UR6, c[0x0][0x390] ;  /* 0x00007200ff0677ac */ /* 0x000e220008000800 */
[----:B------:R-:W-:Y:S01]  /*0020*/  IMAD.MOV.U32 R5, RZ, RZ, RZ ;  /* 0x000000ffff057224 */ /* 0x000fe200078e00ff */
[----:B------:R-:W1:Y:S01]  /*0030*/  LDCU.64 UR4, c[0x0][0x358] ;  /* 0x00006b00ff0477ac */ /* 0x000e620008000a00 */
[----:B0-----:R-:W-:-:S09]  /*0040*/  UISETP.GE.AND UP0, UPT, UR6, 0x1, UPT ;  /* 0x000000010600788c */ /* 0x001fd2000bf06270 */
[----:B-1----:R-:W-:Y:S05]  /*0050*/  BRA.U !UP0, `(.L_x_18) ;  /* 0x00000005086c7547 */ /* 0x002fea000b800000 */
[----:B------:R-:W0:Y:S01]  /*0060*/  LDCU UR6, c[0x0][0x3a0] ;  /* 0x00007400ff0677ac */ /* 0x000e220008000800 */
[----:B------:R-:W-:Y:S01]  /*0070*/  CS2R R4, SRZ ;  /* 0x0000000000047805 */ /* 0x000fe2000001ff00 */
[----:B------:R-:W-:Y:S01]  /*0080*/  IMAD.MOV.U32 R2, RZ, RZ, RZ ;  /* 0x000000ffff027224 */ /* 0x000fe200078e00ff */
[----:B0-----:R-:W-:-:S07]  /*0090*/  I2FP.F32.S32 R3, UR6 ;  /* 0x0000000600037c45 */ /* 0x001fce0008201400 */
.L_x_25:
[----:B------:R-:W0:Y:S02]  /*00a0*/  LDC.64 R6, c[0x0][0x388] ;  /* 0x0000e200ff067b82 */ /* 0x000e240000000a00 */
[----:B0-----:R-:W-:-:S05]  /*00b0*/  IMAD.WIDE R6, R4, 0x4, R6 ;  /* 0x0000000404067825 */ /* 0x001fca00078e0206 */
[----:B------:R-:W2:Y:S04]  /*00c0*/  LDG.E R0, desc[UR4][R6.64+0x4] ;  /* 0x0000040406007981 */ /* 0x000ea8000c1e1900 */
[----:B------:R-:W2:Y:S02]  /*00d0*/  LDG.E R9, desc[UR4][R6.64] ;  /* 0x0000000406097981 */ /* 0x000ea4000c1e1900 */
[----:B--2---:R-:W-:-:S05]  /*00e0*/  IMAD.IADD R0, R0, 0x1, -R9 ;  /* 0x0000000100007824 */ /* 0x004fca00078e0a09 */
[----:B------:R-:W-:-:S13]  /*00f0*/  ISETP.NE.AND P0, PT, R0, RZ, PT ;  /* 0x000000ff0000720c */ /* 0x000fda0003f05270 */
[----:B------:R-:W-:Y:S05]  /*0100*/  @!P0 BRA `(.L_x_19) ;  /* 0x0000000400248947 */ /* 0x000fea0003800000 */
[----:B------:R-:W0:Y:S01]  /*0110*/  LDCU UR6, c[0x0][0x3a0] ;  /* 0x00007400ff0677ac */ /* 0x000e220008000800 */
[----:B------:R-:W-:-:S04]  /*0120*/  ISETP.NE.AND P0, PT, R5, RZ, PT ;  /* 0x000000ff0500720c */ /* 0x000fc80003f05270 */
[----:B------:R-:W-:Y:S01]  /*0130*/  SEL R5, R5, R0, P0 ;  /* 0x0000000005057207 */ /* 0x000fe20000000000 */
[----:B------:R-:W-:-:S08]  /*0140*/  VIADD R0, R4, 0xffffffff ;  /* 0xffffffff04007836 */ /* 0x000fd00000000000 */
[----:B------:R-:W-:Y:S01]  /*0150*/  @!P0 IMAD.MOV R0, RZ, RZ, R4 ;  /* 0x000000ffff008224 */ /* 0x000fe200078e0204 */
[----:B0-----:R-:W-:-:S03]  /*0160*/  ISETP.GE.AND P1, PT, R5, UR6, PT ;  /* 0x0000000605007c0c */ /* 0x001fc6000bf26270 */
[----:B------:R-:W-:-:S10]  /*0170*/  IMAD.MOV.U32 R4, RZ, RZ, R0 ;  /* 0x000000ffff047224 */ /* 0x000fd400078e0000 */
[----:B------:R-:W-:Y:S05]  /*0180*/  @P1 BRA `(.L_x_20) ;  /* 0x00000000005c1947 */ /* 0x000fea0003800000 */
[----:B------:R-:W0:Y:S01]  /*0190*/  LDCU UR6, c[0x0][0x390] ;  /* 0x00007200ff0677ac */ /* 0x000e220008000800 */
[----:B------:R-:W-:Y:S01]  /*01a0*/  VIADD R2, R2, 0x1 ;  /* 0x0000000102027836 */ /* 0x000fe20000000000 */
[----:B0-----:R-:W-:-:S13]  /*01b0*/  ISETP.GE.AND P0, PT, R4, UR6, PT ;  /* 0x0000000604007c0c */ /* 0x001fda000bf06270 */
[----:B------:R-:W-:Y:S05]  /*01c0*/  @P0 BRA `(.L_x_21) ;  /* 0x0000000000400947 */ /* 0x000fea0003800000 */
[----:B------:R-:W0:Y:S01]  /*01d0*/  LDC R11, c[0x0][0x390] ;  /* 0x0000e400ff0b7b82 */ /* 0x000e220000000800 */
[----:B------:R-:W-:Y:S01]  /*01e0*/  IMAD.MOV.U32 R9, RZ, RZ, R4 ;  /* 0x000000ffff097224 */ /* 0x000fe200078e0004 */
[----:B------:R-:W1:Y:S06]  /*01f0*/  LDCU UR6, c[0x0][0x3a0] ;  /* 0x00007400ff0677ac */ /* 0x000e6c0008000800 */
.L_x_22:
[----:B------:R-:W-:-:S05]  /*0200*/  VIADD R4, R9, 0x1 ;  /* 0x0000000109047836 */ /* 0x000fca0000000000 */
[----:B0-----:R-:W-:-:S13]  /*0210*/  ISETP.GE.AND P0, PT, R4, R11, PT ;  /* 0x0000000b0400720c */ /* 0x001fda0003f06270 */
[----:B------:R-:W0:Y:S02]  /*0220*/  @!P0 LDC.64 R6, c[0x0][0x388] ;  /* 0x0000e200ff068b82 */ /* 0x000e240000000a00 */
[----:B0-----:R-:W-:-:S05]  /*0230*/  @!P0 IMAD.WIDE R6, R9, 0x4, R6 ;  /* 0x0000000409068825 */ /* 0x001fca00078e0206 */
[----:B------:R-:W2:Y:S04]  /*0240*/  @!P0 LDG.E R8, desc[UR4][R6.64+0x8] ;  /* 0x0000080406088981 */ /* 0x000ea8000c1e1900 */
[----:B------:R-:W2:Y:S01]  /*0250*/  @!P0 LDG.E R9, desc[UR4][R6.64+0x4] ;  /* 0x0000040406098981 */ /* 0x000ea2000c1e1900 */
[----:B------:R-:W-:Y:S02]  /*0260*/  IMAD.MOV.U32 R0, RZ, RZ, RZ ;  /* 0x000000ffff007224 */ /* 0x000fe400078e00ff */
[----:B--2---:R-:W-:Y:S01]  /*0270*/  @!P0 IMAD.IADD R0, R8, 0x1, -R9 ;  /* 0x0000000108008824 */ /* 0x004fe200078e0a09 */
[----:B------:R-:W-:Y:S01]  /*0280*/  ISETP.GE.AND P0, PT, R4, R11, PT ;  /* 0x0000000b0400720c */ /* 0x000fe20003f06270 */
[----:B------:R-:W-:Y:S02]  /*0290*/  IMAD.MOV.U32 R9, RZ, RZ, R4 ;  /* 0x000000ffff097224 */ /* 0x000fe400078e0004 */
[----:B------:R-:W-:-:S05]  /*02a0*/  IMAD.IADD R5, R0, 0x1, R5 ;  /* 0x0000000100057824 */ /* 0x000fca00078e0205 */
[----:B-1----:R-:W-:-:S13]  /*02b0*/  ISETP.LE.AND P1, PT, R5, UR6, PT ;  /* 0x0000000605007c0c */ /* 0x002fda000bf23270 */
[----:B------:R-:W-:Y:S05]  /*02c0*/  @!P0 BRA P1, `(.L_x_22) ;  /* 0xfffffffc00cc8947 */ /* 0x000fea000083ffff */
.L_x_21:
[----:B------:R-:W-:Y:S02]  /*02d0*/  IMAD.MOV.U32 R5, RZ, RZ, RZ ;  /* 0x000000ffff057224 */ /* 0x000fe400078e00ff */
[----:B------:R-:W-:Y:S01]  /*02e0*/  VIADD R4, R4, 0xffffffff ;  /* 0xffffffff04047836 */ /* 0x000fe20000000000 */
[----:B------:R-:W-:Y:S06]  /*02f0*/  BRA `(.L_x_19) ;  /* 0x0000000000a87947 */ /* 0x000fec0003800000 */
.L_x_20:
[----:B------:R-:W-:-:S13]  /*0300*/  ISETP.GT.AND P0, PT, R5, UR6, PT ;  /* 0x0000000605007c0c */ /* 0x000fda000bf04270 */
[----:B------:R-:W-:Y:S05]  /*0310*/  @!P0 BRA `(.L_x_23) ;  /* 0x0000000000988947 */ /* 0x000fea0003800000 */
[----:B------:R-:W0:Y:S01]  /*0320*/  MUFU.RCP R6, R3 ;  /* 0x0000000300067308 */ /* 0x000e220000001000 */
[----:B------:R-:W-:-:S07]  /*0330*/  I2FP.F32.S32 R0, R5 ;  /* 0x0000000500007245 */ /* 0x000fce0000201400 */
[----:B------:R-:W1:Y:S01]  /*0340*/  FCHK P0, R0, R3 ;  /* 0x0000000300007302 */ /* 0x000e620000000000 */
[----:B0-----:R-:W-:-:S04]  /*0350*/  FFMA R7, -R3, R6, 1 ;  /* 0x3f80000003077423 */ /* 0x001fc80000000106 */
[----:B------:R-:W-:-:S04]  /*0360*/  FFMA R7, R6, R7, R6 ;  /* 0x0000000706077223 */ /* 0x000fc80000000006 */
[----:B------:R-:W-:-:S04]  /*0370*/  FFMA R6, R0, R7, RZ ;  /* 0x0000000700067223 */ /* 0x000fc800000000ff */
[----:B------:R-:W-:-:S04]  /*0380*/  FFMA R8, -R3, R6, R0 ;  /* 0x0000000603087223 */ /* 0x000fc80000000100 */
[----:B------:R-:W-:Y:S01]  /*0390*/  FFMA R8, R7, R8, R6 ;  /* 0x0000000807087223 */ /* 0x000fe20000000006 */
[----:B-1----:R-:W-:Y:S06]  /*03a0*/  @!P0 BRA `(.L_x_24) ;  /* 0x00000000000c8947 */ /* 0x002fec0003800000 */
[----:B------:R-:W-:-:S07]  /*03b0*/  MOV R6, 0x3d0 ;  /* 0x000003d000067802 */ /* 0x000fce0000000f00 */
[----:B------:R-:W-:Y:S05]  /*03c0*/  CALL.REL.NOINC `($__internal_0_$__cuda_sm3x_div_rn_noftz_f32_slowpath) ;  /* 0x00000000009c7944 */ /* 0x000fea0003c00000 */
[----:B------:R-:W-:-:S07]  /*03d0*/  IMAD.MOV.U32 R8, RZ, RZ, R0 ;  /* 0x000000ffff087224 */ /* 0x000fce00078e0000 */
.L_x_24:
[----:B------:R-:W0:Y:S01]  /*03e0*/  LDC R12, c[0x0][0x3a0] ;  /* 0x0000e800ff0c7b82 */ /* 0x000e220000000800 */
[----:B------:R-:W-:Y:S02]  /*03f0*/  ISETP.GE.AND P2, PT, R5, RZ, PT ;  /* 0x000000ff0500720c */ /* 0x000fe40003f46270 */
[----:B0-----:R-:W-:-:S04]  /*0400*/  IABS R9, R12 ;  /* 0x0000000c00097213 */ /* 0x001fc80000000000 */
[----:B------:R-:W0:Y:S08]  /*0410*/  I2F.RP R0, R9 ;  /* 0x0000000900007306 */ /* 0x000e300000209400 */
[----:B0-----:R-:W0:Y:S02]  /*0420*/  MUFU.RCP R0, R0 ;  /* 0x0000000000007308 */ /* 0x001e240000001000 */
[----:B0-----:R-:W-:-:S06]  /*0430*/  IADD3 R6, PT, PT, R0, 0xffffffe, RZ ;  /* 0x0ffffffe00067810 */ /* 0x001fcc0007ffe0ff */
[----:B------:R0:W1:Y:S02]  /*0440*/  F2I.FTZ.U32.TRUNC.NTZ R7, R6 ;  /* 0x0000000600077305 */ /* 0x000064000021f000 */
[----:B0-----:R-:W-:Y:S02]  /*0450*/  IMAD.MOV.U32 R6, RZ, RZ, RZ ;  /* 0x000000ffff067224 */ /* 0x001fe400078e00ff */
[----:B-1----:R-:W-:-:S04]  /*0460*/  IMAD.MOV R10, RZ, RZ, -R7 ;  /* 0x000000ffff0a7224 */ /* 0x002fc800078e0a07 */
[----:B------:R-:W-:Y:S01]  /*0470*/  IMAD R11, R10, R9, RZ ;  /* 0x000000090a0b7224 */ /* 0x000fe200078e02ff */
[----:B------:R-:W-:Y:S02]  /*0480*/  IABS R10, R5 ;  /* 0x00000005000a7213 */ /* 0x000fe40000000000 */
[----:B------:R-:W0:Y:S01]  /*0490*/  F2I.FLOOR.NTZ R5, R8 ;  /* 0x0000000800057305 */ /* 0x000e220000207100 */
[----:B------:R-:W-:-:S06]  /*04a0*/  IMAD.HI.U32 R7, R7, R11, R6 ;  /* 0x0000000b07077227 */ /* 0x000fcc00078e0006 */
[----:B------:R-:W-:-:S04]  /*04b0*/  IMAD.HI.U32 R7, R7, R10, RZ ;  /* 0x0000000a07077227 */ /* 0x000fc800078e00ff */
[----:B------:R-:W-:-:S04]  /*04c0*/  IMAD.MOV R7, RZ, RZ, -R7 ;  /* 0x000000ffff077224 */ /* 0x000fc800078e0a07 */
[----:B------:R-:W-:Y:S02]  /*04d0*/  IMAD R0, R9, R7, R10 ;  /* 0x0000000709007224 */ /* 0x000fe400078e020a */
[----:B0-----:R-:W-:-:S03]  /*04e0*/  IMAD.IADD R2, R2, 0x1, R5 ;  /* 0x0000000102027824 */ /* 0x001fc600078e0205 */
[----:B------:R-:W-:-:S13]  /*04f0*/  ISETP.GT.U32.AND P0, PT, R9, R0, PT ;  /* 0x000000000900720c */ /* 0x000fda0003f04070 */
[----:B------:R-:W-:Y:S01]  /*0500*/  @!P0 IMAD.IADD R0, R0, 0x1, -R9 ;  /* 0x0000000100008824 */ /* 0x000fe200078e0a09 */
[----:B------:R-:W-:-:S04]  /*0510*/  ISETP.NE.AND P0, PT, R12, RZ, PT ;  /* 0x000000ff0c00720c */ /* 0x000fc80003f05270 */
[----:B------:R-:W-:-:S13]  /*0520*/  ISETP.GT.U32.AND P1, PT, R9, R0, PT ;  /* 0x000000000900720c */ /* 0x000fda0003f24070 */
[----:B------:R-:W-:-:S04]  /*0530*/  @!P1 IMAD.IADD R0, R0, 0x1, -R9 ;  /* 0x0000000100009824 */ /* 0x000fc800078e0a09 */
[----:B------:R-:W-:Y:S01]  /*0540*/  @!P2 IMAD.MOV R0, RZ, RZ, -R0 ;  /* 0x000000ffff00a224 */ /* 0x000fe200078e0a00 */
[----:B------:R-:W-:-:S05]  /*0550*/  @!P0 LOP3.LUT R0, RZ, R12, RZ, 0x33, !PT ;  /* 0x0000000cff008212 */ /* 0x000fca00078e33ff */
[----:B------:R-:W-:Y:S01]  /*0560*/  IMAD.MOV.U32 R5, RZ, RZ, R0 ;  /* 0x000000ffff057224 */ /* 0x000fe200078e0000 */
[----:B------:R-:W-:Y:S06]  /*0570*/  BRA `(.L_x_19) ;  /* 0x0000000000087947 */ /* 0x000fec0003800000 */
.L_x_23:
[----:B------:R-:W-:Y:S02]  /*0580*/  VIADD R2, R2, 0x1 ;  /* 0x0000000102027836 */ /* 0x000fe40000000000 */
[----:B------:R-:W-:-:S07]  /*0590*/  IMAD.MOV.U32 R5, RZ, RZ, RZ ;  /* 0x000000ffff057224 */ /* 0x000fce00078e00ff */
.L_x_19:
[----:B------:R-:W0:Y:S01]  /*05a0*/  LDCU UR6, c[0x0][0x390] ;  /* 0x00007200ff0677ac */ /* 0x000e220008000800 */
[----:B------:R-:W-:-:S04]  /*05b0*/  IADD3 R4, PT, PT, R4, 0x1, RZ ;  /* 0x0000000104047810 */ /* 0x000fc80007ffe0ff */
[----:B0-----:R-:W-:-:S13]  /*05c0*/  ISETP.GE.AND P0, PT, R4, UR6, PT ;  /* 0x0000000604007c0c */ /* 0x001fda000bf06270 */
[----:B------:R-:W-:Y:S05]  /*05d0*/  @!P0 BRA `(.L_x_25) ;  /* 0xfffffff800b08947 */ /* 0x000fea000383ffff */
[----:B------:R-:W-:Y:S01]  /*05e0*/  ISETP.NE.AND P0, PT, R5, RZ, PT ;  /* 0x000000ff0500720c */ /* 0x000fe20003f05270 */
[----:B------:R-:W-:-:S12]  /*05f0*/  VIADD R5, R2, 0x1 ;  /* 0x0000000102057836 */ /* 0x000fd80000000000 */
[----:B------:R-:W-:-:S07]  /*0600*/  @!P0 IMAD.MOV R5, RZ, RZ, R2 ;  /* 0x000000ffff058224 */ /* 0x000fce00078e0202 */
.L_x_18:
[----:B------:R-:W0:Y:S02]  /*0610*/  LDC.64 R2, c[0x0][0x380] ;  /* 0x0000e000ff027b82 */ /* 0x000e240000000a00 */
[----:B0-----:R-:W-:Y:S01]  /*0620*/  STG.E desc[UR4][R2.64], R5 ;  /* 0x0000000502007986 */ /* 0x001fe2000c101904 */
[----:B------:R-:W-:Y:S05]  /*0630*/  EXIT ;  /* 0x000000000000794d */ /* 0x000fea0003800000 */
        .weak           $__internal_0_$__cuda_sm3x_div_rn_noftz_f32_slowpath
        .type           $__internal_0_$__cuda_sm3x_div_rn_noftz_f32_slowpath,@function
        .size           $__internal_0_$__cuda_sm3x_div_rn_noftz_f32_slowpath,(.L_x_229 - $__internal_0_$__cuda_sm3x_div_rn_noftz_f32_slowpath)
$__internal_0_$__cuda_sm3x_div_rn_noftz_f32_slowpath:
[--C-:B------:R-:W-:Y:S01]  /*0640*/  SHF.R.U32.HI R8, RZ, 0x17, R3.reuse ;  /* 0x00000017ff087819 */ /* 0x100fe20000011603 */
[--C-:B------:R-:W-:Y:S01]  /*0650*/  IMAD.MOV.U32 R9, RZ, RZ, R0.reuse ;  /* 0x000000ffff097224 */ /* 0x100fe200078e0000 */
[----:B------:R-:W-:Y:S01]  /*0660*/  SHF.R.U32.HI R7, RZ, 0x17, R0 ;  /* 0x00000017ff077819 */ /* 0x000fe20000011600 */
[----:B------:R-:W-:Y:S01]  /*0670*/  IMAD.MOV.U32 R10, RZ, RZ, R3 ;  /* 0x000000ffff0a7224 */ /* 0x000fe200078e0003 */
[----:B------:R-:W-:Y:S02]  /*0680*/  LOP3.LUT R8, R8, 0xff, RZ, 0xc0, !PT ;  /* 0x000000ff08087812 */ /* 0x000fe400078ec0ff */
[----:B------:R-:W-:-:S03]  /*0690*/  LOP3.LUT R14, R7, 0xff, RZ, 0xc0, !PT ;  /* 0x000000ff070e7812 */ /* 0x000fc600078ec0ff */
[----:B------:R-:W-:Y:S02]  /*06a0*/  VIADD R11, R8, 0xffffffff ;  /* 0xffffffff080b7836 */ /* 0x000fe40000000000 */
[----:B------:R-:W-:-:S03]  /*06b0*/  VIADD R12, R14, 0xffffffff ;  /* 0xffffffff0e0c7836 */ /* 0x000fc60000000000 */
[----:B------:R-:W-:-:S04]  /*06c0*/  ISETP.GT.U32.AND P0, PT, R11, 0xfd, PT ;  /* 0x000000fd0b00780c */ /* 0x000fc80003f04070 */
[----:B------:R-:W-:-:S13]  /*06d0*/  ISETP.GT.U32.OR P0, PT, R12, 0xfd, P0 ;  /* 0x000000fd0c00780c */ /* 0x000fda0000704470 */
[----:B------:R-:W-:Y:S01]  /*06e0*/  @!P0 IMAD.MOV.U32 R7, RZ, RZ, RZ ;  /* 0x000000ffff078224 */ /* 0x000fe200078e00ff */
[----:B------:R-:W-:Y:S06]  /*06f0*/  @!P0 BRA `(.L_x_26) ;  /* 0x00000000005c8947 */ /* 0x000fec0003800000 */
[----:B------:R-:W-:Y:S02]  /*0700*/  FSETP.GTU.FTZ.AND P1, PT, |R3|, +INF , PT ;  /* 0x7f8000000300780b */ /* 0x000fe40003f3c200 */
[----:B------:R-:W-:-:S04]  /*0710*/  FSETP.GTU.FTZ.AND P0, PT, |R0|, +INF , PT ;  /* 0x7f8000000000780b */ /* 0x000fc80003f1c200 */
[----:B------:R-:W-:-:S13]  /*0720*/  PLOP3.LUT P0, PT, P0, P1, PT, 0xf8, 0x8f ;  /* 0x00000000008f781c */ /* 0x000fda0000703f70 */
[----:B------:R-:W-:Y:S05]  /*0730*/  @P0 BRA `(.L_x_27) ;  /* 0x0000000400440947 */ /* 0x000fea0003800000 */
[----:B------:R-:W-:-:S13]  /*0740*/  LOP3.LUT P0, RZ, R10, 0x7fffffff, R9, 0xc8, !PT ;  /* 0x7fffffff0aff7812 */ /* 0x000fda000780c809 */
[----:B------:R-:W-:Y:S05]  /*0750*/  @!P0 BRA `(.L_x_28) ;  /* 0x0000000400348947 */ /* 0x000fea0003800000 */
[C---:B------:R-:W-:Y:S02]  /*0760*/  FSETP.NEU.FTZ.AND P2, PT, |R0|.reuse, +INF , PT ;  /* 0x7f8000000000780b */ /* 0x040fe40003f5d200 */
[----:B------:R-:W-:Y:S02]  /*0770*/  FSETP.NEU.FTZ.AND P1, PT, |R3|, +INF , PT ;  /* 0x7f8000000300780b */ /* 0x000fe40003f3d200 */
[----:B------:R-:W-:-:S11]  /*0780*/  FSETP.NEU.FTZ.AND P0, PT, |R0|, +INF , PT ;  /* 0x7f8000000000780b */ /* 0x000fd60003f1d200 */
[----:B------:R-:W-:Y:S05]  /*0790*/  @!P1 BRA !P2, `(.L_x_28) ;  /* 0x0000000400249947 */ /* 0x000fea0005000000 */
[----:B------:R-:W-:-:S04]  /*07a0*/  LOP3.LUT P2, RZ, R9, 0x7fffffff, RZ, 0xc0, !PT ;  /* 0x7fffffff09ff7812 */ /* 0x000fc8000784c0ff */
[----:B------:R-:W-:-:S13]  /*07b0*/  PLOP3.LUT P1, PT, P1, P2, PT, 0x2f, 0xf2 ;  /* 0x0000000000f2781c */ /* 0x000fda0000f24577 */
[----:B------:R-:W-:Y:S05]  /*07c0*/  @P1 BRA `(.L_x_29) ;  /* 0x0000000400101947 */ /* 0x000fea0003800000 */
[----:B------:R-:W-:-:S04]  /*07d0*/  LOP3.LUT P1, RZ, R10, 0x7fffffff, RZ, 0xc0, !PT ;  /* 0x7fffffff0aff7812 */ /* 0x000fc8000782c0ff */
[----:B------:R-:W-:-:S13]  /*07e0*/  PLOP3.LUT P0, PT, P0, P1, PT, 0x2f, 0xf2 ;  /* 0x0000000000f2781c */ /* 0x000fda0000702577 */
[----:B------:R-:W-:Y:S05]  /*07f0*/  @P0 BRA `(.L_x_30) ;  /* 0x0000000000f80947 */ /* 0x000fea0003800000 */
[----:B------:R-:W-:Y:S02]  /*0800*/  ISETP.GE.AND P0, PT, R12, RZ, PT ;  /* 0x000000ff0c00720c */ /* 0x000fe40003f06270 */
[----:B------:R-:W-:-:S11]  /*0810*/  ISETP.GE.AND P1, PT, R11, RZ, PT ;  /* 0x000000ff0b00720c */ /* 0x000fd60003f26270 */
[----:B------:R-:W-:Y:S02]  /*0820*/  @P0 IMAD.MOV.U32 R7, RZ, RZ, RZ ;  /* 0x000000ffff070224 */ /* 0x000fe400078e00ff */
[----:B------:R-:W-:Y:S01]  /*0830*/  @!P0 FFMA R9, R0, 1.84467440737095516160e+19, RZ ;  /* 0x5f80000000098823 */ /* 0x000fe200000000ff */
[----:B------:R-:W-:Y:S02]  /*0840*/  @!P0 IMAD.MOV.U32 R7, RZ, RZ, -0x40 ;  /* 0xffffffc0ff078424 */ /* 0x000fe400078e00ff */
[----:B------:R-:W-:Y:S02]  /*0850*/  @!P1 FFMA R10, R3, 1.84467440737095516160e+19, RZ ;  /* 0x5f800000030a9823 */ /* 0x000fe400000000ff */
[----:B------:R-:W-:-:S07]  /*0860*/  @!P1 VIADD R7, R7, 0x40 ;  /* 0x0000004007079836 */ /* 0x000fce0000000000 */
.L_x_26:
[----:B------:R-:W-:-:S04]  /*0870*/  LEA R11, R8, 0xc0800000, 0x17 ;  /* 0xc0800000080b7811 */ /* 0x000fc800078eb8ff */
[----:B------:R-:W-:Y:S01]  /*0880*/  IADD3 R11, PT, PT, -R11, R10, RZ ;  /* 0x0000000a0b0b7210 */ /* 0x000fe20007ffe1ff */
[----:B------:R-:W-:-:S03]  /*0890*/  VIADD R10, R14, 0xffffff81 ;  /* 0xffffff810e0a7836 */ /* 0x000fc60000000000 */
[----:B------:R-:W0:Y:S01]  /*08a0*/  MUFU.RCP R12, R11 ;  /* 0x0000000b000c7308 */ /* 0x000e220000001000 */
[----:B------:R-:W-:Y:S01]  /*08b0*/  FADD.FTZ R13, -R11, -RZ ;  /* 0x800000ff0b0d7221 */ /* 0x000fe20000010100 */
[C---:B------:R-:W-:Y:S01]  /*08c0*/  IMAD R0, R10.reuse, -0x800000, R9 ;  /* 0xff8000000a007824 */ /* 0x040fe200078e0209 */
[----:B------:R-:W-:-:S05]  /*08d0*/  IADD3 R10, PT, PT, R10, 0x7f, -R8 ;  /* 0x0000007f0a0a7810 */ /* 0x000fca0007ffe808 */
[----:B------:R-:W-:Y:S02]  /*08e0*/  IMAD.IADD R7, R10, 0x1, R7 ;  /* 0x000000010a077824 */ /* 0x000fe400078e0207 */
[----:B0-----:R-:W-:-:S04]  /*08f0*/  FFMA R15, R12, R13, 1 ;  /* 0x3f8000000c0f7423 */ /* 0x001fc8000000000d */
[----:B------:R-:W-:-:S04]  /*0900*/  FFMA R14, R12, R15, R12 ;  /* 0x0000000f0c0e7223 */ /* 0x000fc8000000000c */
[----:B------:R-:W-:-:S04]  /*0910*/  FFMA R9, R0, R14, RZ ;  /* 0x0000000e00097223 */ /* 0x000fc800000000ff */
[----:B------:R-:W-:-:S04]  /*0920*/  FFMA R12, R13, R9, R0 ;  /* 0x000000090d0c7223 */ /* 0x000fc80000000000 */
[----:B------:R-:W-:-:S04]  /*0930*/  FFMA R15, R14, R12, R9 ;  /* 0x0000000c0e0f7223 */ /* 0x000fc80000000009 */
[----:B------:R-:W-:-:S04]  /*0940*/  FFMA R12, R13, R15, R0 ;  /* 0x0000000f0d0c7223 */ /* 0x000fc80000000000 */
[----:B------:R-:W-:-:S05]  /*0950*/  FFMA R0, R14, R12, R15 ;  /* 0x0000000c0e007223 */ /* 0x000fca000000000f */
[----:B------:R-:W-:-:S04]  /*0960*/  SHF.R.U32.HI R8, RZ, 0x17, R0 ;  /* 0x00000017ff087819 */ /* 0x000fc80000011600 */
[----:B------:R-:W-:-:S05]  /*0970*/  LOP3.LUT R8, R8, 0xff, RZ, 0xc0, !PT ;  /* 0x000000ff08087812 */ /* 0x000fca00078ec0ff */
[----:B------:R-:W-:-:S04]  /*0980*/  IMAD.IADD R11, R8, 0x1, R7 ;  /* 0x00000001080b7824 */ /* 0x000fc800078e0207 */
[----:B------:R-:W-:-:S05]  /*0990*/  VIADD R8, R11, 0xffffffff ;  /* 0xffffffff0b087836 */ /* 0x000fca0000000000 */
[----:B------:R-:W-:-:S13]  /*09a0*/  ISETP.GE.U32.AND P0, PT, R8, 0xfe, PT ;  /* 0x000000fe0800780c */ /* 0x000fda0003f06070 */
[----:B------:R-:W-:Y:S05]  /*09b0*/  @!P0 BRA `(.L_x_31) ;  /* 0x0000000000808947 */ /* 0x000fea0003800000 */
[----:B------:R-:W-:-:S13]  /*09c0*/  ISETP.GT.AND P0, PT, R11, 0xfe, PT ;  /* 0x000000fe0b00780c */ /* 0x000fda0003f04270 */
[----:B------:R-:W-:Y:S05]  /*09d0*/  @P0 BRA `(.L_x_32) ;  /* 0x00000000006c0947 */ /* 0x000fea0003800000 */
[----:B------:R-:W-:-:S13]  /*09e0*/  ISETP.GE.AND P0, PT, R11, 0x1, PT ;  /* 0x000000010b00780c */ /* 0x000fda0003f06270 */
[----:B------:R-:W-:Y:S05]  /*09f0*/  @P0 BRA `(.L_x_33) ;  /* 0x0000000000980947 */ /* 0x000fea0003800000 */
[----:B------:R-:W-:Y:S02]  /*0a00*/  ISETP.GE.AND P0, PT, R11, -0x18, PT ;  /* 0xffffffe80b00780c */ /* 0x000fe40003f06270 */
[----:B------:R-:W-:-:S11]  /*0a10*/  LOP3.LUT R0, R0, 0x80000000, RZ, 0xc0, !PT ;  /* 0x8000000000007812 */ /* 0x000fd600078ec0ff */
[----:B------:R-:W-:Y:S05]  /*0a20*/  @!P0 BRA `(.L_x_33) ;  /* 0x00000000008c8947 */ /* 0x000fea0003800000 */
[CCC-:B------:R-:W-:Y:S01]  /*0a30*/  FFMA.RZ R7, R14.reuse, R12.reuse, R15.reuse ;  /* 0x0000000c0e077223 */ /* 0x1c0fe2000000c00f */
[C---:B------:R-:W-:Y:S02]  /*0a40*/  VIADD R10, R11.reuse, 0x20 ;  /* 0x000000200b0a7836 */ /* 0x040fe40000000000 */
[CCC-:B------:R-:W-:Y:S01]  /*0a50*/  FFMA.RM R8, R14.reuse, R12.reuse, R15.reuse ;  /* 0x0000000c0e087223 */ /* 0x1c0fe2000000400f */
[----:B------:R-:W-:Y:S02]  /*0a60*/  ISETP.NE.AND P2, PT, R11, RZ, PT ;  /* 0x000000ff0b00720c */ /* 0x000fe40003f45270 */
[----:B------:R-:W-:Y:S01]  /*0a70*/  LOP3.LUT R9, R7, 0x7fffff, RZ, 0xc0, !PT ;  /* 0x007fffff07097812 */ /* 0x000fe200078ec0ff */
[----:B------:R-:W-:Y:S01]  /*0a80*/  FFMA.RP R7, R14, R12, R15 ;  /* 0x0000000c0e077223 */ /* 0x000fe2000000800f */
[----:B------:R-:W-:Y:S01]  /*0a90*/  ISETP.NE.AND P1, PT, R11, RZ, PT ;  /* 0x000000ff0b00720c */ /* 0x000fe20003f25270 */
[----:B------:R-:W-:Y:S01]  /*0aa0*/  IMAD.MOV R11, RZ, RZ, -R11 ;  /* 0x000000ffff0b7224 */ /* 0x000fe200078e0a0b */
[----:B------:R-:W-:-:S02]  /*0ab0*/  LOP3.LUT R9, R9, 0x800000, RZ, 0xfc, !PT ;  /* 0x0080000009097812 */ /* 0x000fc400078efcff */
[----:B------:R-:W-:Y:S02]  /*0ac0*/  FSETP.NEU.FTZ.AND P0, PT, R7, R8, PT ;  /* 0x000000080700720b */ /* 0x000fe40003f1d000 */
[----:B------:R-:W-:Y:S02]  /*0ad0*/  SHF.L.U32 R10, R9, R10, RZ ;  /* 0x0000000a090a7219 */ /* 0x000fe400000006ff */
[----:B------:R-:W-:Y:S02]  /*0ae0*/  SEL R8, R11, RZ, P2 ;  /* 0x000000ff0b087207 */ /* 0x000fe40001000000 */
[----:B------:R-:W-:Y:S02]  /*0af0*/  ISETP.NE.AND P1, PT, R10, RZ, P1 ;  /* 0x000000ff0a00720c */ /* 0x000fe40000f25270 */
[----:B------:R-:W-:Y:S02]  /*0b00*/  SHF.R.U32.HI R8, RZ, R8, R9 ;  /* 0x00000008ff087219 */ /* 0x000fe40000011609 */
[----:B------:R-:W-:-:S02]  /*0b10*/  PLOP3.LUT P0, PT, P0, P1, PT, 0xf8, 0x8f ;  /* 0x00000000008f781c */ /* 0x000fc40000703f70 */
[----:B------:R-:W-:Y:S02]  /*0b20*/  SHF.R.U32.HI R10, RZ, 0x1, R8 ;  /* 0x00000001ff0a7819 */ /* 0x000fe40000011608 */
[----:B------:R-:W-:-:S04]  /*0b30*/  SEL R7, RZ, 0x1, !P0 ;  /* 0x00000001ff077807 */ /* 0x000fc80004000000 */
[----:B------:R-:W-:-:S04]  /*0b40*/  LOP3.LUT R7, R7, 0x1, R10, 0xf8, !PT ;  /* 0x0000000107077812 */ /* 0x000fc800078ef80a */
[----:B------:R-:W-:-:S05]  /*0b50*/  LOP3.LUT R7, R7, R8, RZ, 0xc0, !PT ;  /* 0x0000000807077212 */ /* 0x000fca00078ec0ff */
[----:B------:R-:W-:-:S05]  /*0b60*/  IMAD.IADD R7, R10, 0x1, R7 ;  /* 0x000000010a077824 */ /* 0x000fca00078e0207 */
[----:B------:R-:W-:Y:S01]  /*0b70*/  LOP3.LUT R0, R7, R0, RZ, 0xfc, !PT ;  /* 0x0000000007007212 */ /* 0x000fe200078efcff */
[----:B------:R-:W-:Y:S06]  /*0b80*/  BRA `(.L_x_33) ;  /* 0x0000000000347947 */ /* 0x000fec0003800000 */
.L_x_32:
[----:B------:R-:W-:-:S04]  /*0b90*/  LOP3.LUT R0, R0, 0x80000000, RZ, 0xc0, !PT ;  /* 0x8000000000007812 */ /* 0x000fc800078ec0ff */
[----:B------:R-:W-:Y:S01]  /*0ba0*/  LOP3.LUT R0, R0, 0x7f800000, RZ, 0xfc, !PT ;  /* 0x7f80000000007812 */ /* 0x000fe200078efcff */
[----:B------:R-:W-:Y:S06]  /*0bb0*/  BRA `(.L_x_33) ;  /* 0x0000000000287947 */ /* 0x000fec0003800000 */
.L_x_31:
[----:B------:R-:W-:Y:S01]  /*0bc0*/  IMAD R0, R7, 0x800000, R0 ;  /* 0x0080000007007824 */ /* 0x000fe200078e0200 */
[----:B------:R-:W-:Y:S06]  /*0bd0*/  BRA `(.L_x_33) ;  /* 0x0000000000207947 */ /* 0x000fec0003800000 */
.L_x_30:
[----:B------:R-:W-:-:S04]  /*0be0*/  LOP3.LUT R0, R10, 0x80000000, R9, 0x48, !PT ;  /* 0x800000000a007812 */ /* 0x000fc800078e4809 */
[----:B------:R-:W-:Y:S01]  /*0bf0*/  LOP3.LUT R0, R0, 0x7f800000, RZ, 0xfc, !PT ;  /* 0x7f80000000007812 */ /* 0x000fe200078efcff */
[----:B------:R-:W-:Y:S06]  /*0c00*/  BRA `(.L_x_33) ;  /* 0x0000000000147947 */ /* 0x000fec0003800000 */
.L_x_29:
[----:B------:R-:W-:Y:S01]  /*0c10*/  LOP3.LUT R0, R10, 0x80000000, R9, 0x48, !PT ;  /* 0x800000000a007812 */ /* 0x000fe200078e4809 */
[----:B------:R-:W-:Y:S06]  /*0c20*/  BRA `(.L_x_33) ;  /* 0x00000000000c7947 */ /* 0x000fec0003800000 */
.L_x_28:
[----:B------:R-:W0:Y:S01]  /*0c30*/  MUFU.RSQ R0, -QNAN ;  /* 0xffc0000000007908 */ /* 0x000e220000001400 */
[----:B------:R-:W-:Y:S05]  /*0c40*/  BRA `(.L_x_33) ;  /* 0x0000000000047947 */ /* 0x000fea0003800000 */
.L_x_27:
[----:B------:R-:W-:-:S07]  /*0c50*/  FADD.FTZ R0, R0, R3 ;  /* 0x0000000300007221 */ /* 0x000fce0000010000 */
.L_x_33:
[----:B------:R-:W-:-:S04]  /*0c60*/  IMAD.MOV.U32 R7, RZ, RZ, 0x0 ;  /* 0x00000000ff077424 */ /* 0x000fc800078e00ff */
[----:B0-----:R-:W-:Y:S05]  /*0c70*/  RET.REL.NODEC R6 `(_Z30count_workload_merge_and_splitPiS_iPKii) ;  /* 0xfffffff006e07950 */ /* 0x001fea0003c3ffff */
.L_x_34:
        /* <DEDUP_REMOVED lines=16> */
.L_x_229:


//--------------------- .text._Z14workload_mergePiS_iPKii --------------------------
	.section	.text._Z14workload_mergePiS_iPKii,"ax",@progbits
	.align	128
        .global         _Z14workload_mergePiS_iPKii
        .type           _Z14workload_mergePiS_iPKii,@function
        .size           _Z14workload_mergePiS_iPKii,(.L_x_234 - _Z14workload_mergePiS_iPKii)
        .other          _Z14workload_mergePiS_iPKii,@"STO_CUDA_ENTRY STV_DEFAULT"
_Z14workload_mergePiS_iPKii:
.text._Z14workload_mergePiS_iPKii:
[----:B------:R-:W-:Y:S08]  /*0000*/  LDC R1, c[0x0][0x37c] ;  /* 0x0000df00ff017b82 */ /* 0x000ff00000000800 */
[----:B------:R-:W0:Y:S02]  /*0010*/  LDC R0, c[0x0][0x390] ;  /* 0x0000e400ff007b82 */ /* 0x000e240000000800 */
[----:B0-----:R-:W-:-:S13]  /*0020*/  ISETP.GE.AND P0, PT, R0, 0x1, PT ;  /* 0x000000010000780c */ /* 0x001fda0003f06270 */
[----:B------:R-:W-:Y:S05]  /*0030*/  @!P0 EXIT ;  /* 0x000000000000894d */ /* 0x000fea0003800000 */
[----:B------:R-:W-:Y:S02]  /*0040*/  HFMA2 R11, -RZ, RZ, 0, 0 ;  /* 0x00000000ff0b7431 */ /* 0x000fe400000001ff */
[----:B------:R-:W-:Y:S01]  /*0050*/  IMAD.MOV.U32 R9, RZ, RZ, RZ ;  /* 0x000000ffff097224 */ /* 0x000fe200078e00ff */
[----:B------:R-:W0:Y:S01]  /*0060*/  LDCU.64 UR4, c[0x0][0x358] ;  /* 0x00006b00ff0477ac */ /* 0x000e220008000a00 */
[----:B------:R-:W-:-:S05]  /*0070*/  NOP ;  /* 0x0000000000007918 */ /* 0x000fca0000000000 */
.L_x_38:
[----:B-1----:R-:W1:Y:S02]  /*0080*/  LDC.64 R2, c[0x0][0x388] ;  /* 0x0000e200ff027b82 */ /* 0x002e640000000a00 */
[----:B-1----:R-:W-:-:S05]  /*0090*/  IMAD.WIDE R6, R9, 0x4, R2 ;  /* 0x0000000409067825 */ /* 0x002fca00078e0202 */
[----:B0-----:R-:W2:Y:S04]  /*00a0*/  LDG.E R0, desc[UR4][R6.64+0x4] ;  /* 0x0000040406007981 */ /* 0x001ea8000c1e1900 */
[----:B------:R-:W2:Y:S02]  /*00b0*/  LDG.E R5, desc[UR4][R6.64] ;  /* 0x0000000406057981 */ /* 0x000ea4000c1e1900 */
[----:B--2---:R-:W-:-:S05]  /*00c0*/  IMAD.IADD R0, R0, 0x1, -R5 ;  /* 0x0000000100007824 */ /* 0x004fca00078e0a05 */
[----:B------:R-:W-:-:S13]  /*00d0*/  ISETP.NE.AND P0, PT, R0, RZ, PT ;  /* 0x000000ff0000720c */ /* 0x000fda0003f05270 */
[----:B------:R-:W-:Y:S05]  /*00e0*/  @!P0 BRA `(.L_x_35) ;  /* 0x00000000006c8947 */ /* 0x000fea0003800000 */
[----:B------:R-:W0:Y:S02]  /*00f0*/  LDCU UR6, c[0x0][0x3a0] ;  /* 0x00007400ff0677ac */ /* 0x000e240008000800 */
[----:B0-----:R-:W-:-:S13]  /*0100*/  ISETP.GE.AND P0, PT, R0, UR6, PT ;  /* 0x0000000600007c0c */ /* 0x001fda000bf06270 */
[----:B------:R-:W-:Y:S05]  /*0110*/  @P0 BRA `(.L_x_36) ;  /* 0x0000000000500947 */ /* 0x000fea0003800000 */
[----:B------:R-:W0:Y:S02]  /*0120*/  LDC.64 R4, c[0x0][0x380] ;  /* 0x0000e000ff047b82 */ /* 0x000e240000000a00 */
[----:B0-----:R-:W-:-:S05]  /*0130*/  IMAD.WIDE R4, R11, 0x4, R4 ;  /* 0x000000040b047825 */ /* 0x001fca00078e0204 */
[----:B------:R0:W-:Y:S04]  /*0140*/  STG.E desc[UR4][R4.64], R9 ;  /* 0x0000000904007986 */ /* 0x0001e8000c101904 */
[----:B------:R0:W5:Y:S02]  /*0150*/  LDG.E R7, desc[UR4][R6.64+0x4] ;  /* 0x0000040406077981 */ /* 0x000164000c1e1900 */
.L_x_37:
[----:B0-----:R-:W-:-:S05]  /*0160*/  IMAD.WIDE R4, R9, 0x4, R2 ;  /* 0x0000000409047825 */ /* 0x001fca00078e0202 */
[----:B------:R-:W2:Y:S01]  /*0170*/  LDG.E R8, desc[UR4][R4.64+0x8] ;  /* 0x0000080404087981 */ /* 0x000ea2000c1e1900 */
[----:B-----5:R-:W-:Y:S01]  /*0180*/  IADD3 R13, PT, PT, -R7, RZ, RZ ;  /* 0x000000ff070d7210 */ /* 0x020fe20007ffe1ff */
[----:B------:R-:W-:Y:S01]  /*0190*/  VIADD R6, R9, 0x1 ;  /* 0x0000000109067836 */ /* 0x000fe20000000000 */
[----:B------:R-:W-:Y:S01]  /*01a0*/  MOV R15, R7 ;  /* 0x00000007000f7202 */ /* 0x000fe20000000f00 */
[----:B------:R-:W-:Y:S02]  /*01b0*/  IMAD.MOV.U32 R10, RZ, RZ, R9 ;  /* 0x000000ffff0a7224 */ /* 0x000fe400078e0009 */
[----:B------:R1:W-:Y:S01]  /*01c0*/  STG.E desc[UR4][R4.64+0x4], R13 ;  /* 0x0000040d04007986 */ /* 0x0003e2000c101904 */
[----:B------:R-:W-:Y:S02]  /*01d0*/  MOV R9, R6 ;  /* 0x0000000600097202 */ /* 0x000fe40000000f00 */
[----:B--2---:R-:W-:Y:S01]  /*01e0*/  IADD3 R0, PT, PT, R0, R8, -R7 ;  /* 0x0000000800007210 */ /* 0x004fe20007ffe807 */
[----:B------:R-:W-:-:S03]  /*01f0*/  IMAD.MOV.U32 R7, RZ, RZ, R8 ;  /* 0x000000ffff077224 */ /* 0x000fc600078e0008 */
[----:B------:R-:W-:-:S13]  /*0200*/  ISETP.GT.AND P0, PT, R0, UR6, PT ;  /* 0x0000000600007c0c */ /* 0x000fda000bf04270 */
[----:B-1----:R-:W-:Y:S05]  /*0210*/  @!P0 BRA `(.L_x_37) ;  /* 0xfffffffc00d08947 */ /* 0x002fea000383ffff */
[----:B------:R1:W-:Y:S01]  /*0220*/  STG.E desc[UR4][R4.64+0x4], R15 ;  /* 0x0000040f04007986 */ /* 0x0003e2000c101904 */
[----:B------:R-:W-:Y:S01]  /*0230*/  IADD3 R11, PT, PT, R11, 0x1, RZ ;  /* 0x000000010b0b7810 */ /* 0x000fe20007ffe0ff */
[----:B------:R-:W-:Y:S01]  /*0240*/  IMAD.MOV.U32 R9, RZ, RZ, R10 ;  /* 0x000000ffff097224 */ /* 0x000fe200078e000a */
[----:B------:R-:W-:Y:S06]  /*0250*/  BRA `(.L_x_35) ;  /* 0x0000000000107947 */ /* 0x000fec0003800000 */
.L_x_36:
[----:B------:R-:W0:Y:S02]  /*0260*/  LDC.64 R2, c[0x0][0x380] ;  /* 0x0000e000ff027b82 */ /* 0x000e240000000a00 */
[C---:B0-----:R-:W-:Y:S01]  /*0270*/  IMAD.WIDE R2, R11.reuse, 0x4, R2 ;  /* 0x000000040b027825 */ /* 0x041fe200078e0202 */
[----:B------:R-:W-:-:S04]  /*0280*/  IADD3 R11, PT, PT, R11, 0x1, RZ ;  /* 0x000000010b0b7810 */ /* 0x000fc80007ffe0ff */
[----:B------:R0:W-:Y:S03]  /*0290*/  STG.E desc[UR4][R2.64], R9 ;  /* 0x0000000902007986 */ /* 0x0001e6000c101904 */
.L_x_35:
[----:B------:R-:W2:Y:S01]  /*02a0*/  LDCU UR6, c[0x0][0x390] ;  /* 0x00007200ff0677ac */ /* 0x000ea20008000800 */
[----:B0-----:R-:W-:-:S05]  /*02b0*/  VIADD R9, R9, 0x1 ;  /* 0x0000000109097836 */ /* 0x001fca0000000000 */
[----:B--2---:R-:W-:-:S13]  /*02c0*/  ISETP.GE.AND P0, PT, R9, UR6, PT ;  /* 0x0000000609007c0c */ /* 0x004fda000bf06270 */
[----:B------:R-:W-:Y:S05]  /*02d0*/  @!P0 BRA `(.L_x_38) ;  /* 0xfffffffc00688947 */ /* 0x000fea000383ffff */
[----:B------:R-:W-:Y:S05]  /*02e0*/  EXIT ;  /* 0x000000000000794d */ /* 0x000fea0003800000 */
.L_x_39:
        /* <DEDUP_REMOVED lines=9> */
.L_x_234:


//--------------------- .text._Z20count_workload_mergePiPKiiS1_i --------------------------
	.section	.text._Z20count_workload_mergePiPKiiS1_i,"ax",@progbits
	.align	128
        .global         _Z20count_workload_mergePiPKiiS1_i
        .type           _Z20count_workload_mergePiPKiiS1_i,@function
        .size           _Z20count_workload_mergePiPKiiS1_i,(.L_x_235 - _Z20count_workload_mergePiPKiiS1_i)
        .other          _Z20count_workload_mergePiPKiiS1_i,@"STO_CUDA_ENTRY STV_DEFAULT"
_Z20count_workload_mergePiPKiiS1_i:
.text._Z20count_workload_mergePiPKiiS1_i:
[----:B------:R-:W-:Y:S01]  /*0000*/  LDC R1, c[0x0][0x37c] ;  /* 0x0000df00ff017b82 */ /* 0x000fe20000000800 */
[----:B------:R-:W0:Y:S01]  /*0010*/  LDCU UR6, c[0x0][0x390] ;  /* 0x00007200ff0677ac */ /* 0x000e220008000800 */
[----:B------:R-:W-:Y:S01]  /*0020*/  IMAD.MOV.U32 R7, RZ, RZ, RZ ;  /* 0x000000ffff077224 */ /* 0x000fe200078e00ff */
[----:B------:R-:W1:Y:S01]  /*0030*/  LDCU.64 UR4, c[0x0][0x358] ;  /* 0x00006b00ff0477ac */ /* 0x000e620008000a00 */
[----:B0-----:R-:W-:-:S09]  /*0040*/  UISETP.GE.AND UP0, UPT, UR6, 0x1, UPT ;  /* 0x000000010600788c */ /* 0x001fd2000bf06270 */
[----:B-1----:R-:W-:Y:S05]  /*0050*/  BRA.U !UP0, `(.L_x_40) ;  /* 0x0000000108747547 */ /* 0x002fea000b800000 */
[----:B------:R-:W-:Y:S02]  /*0060*/  HFMA2 R7, -RZ, RZ, 0, 0 ;  /* 0x00000000ff077431 */ /* 0x000fe400000001ff */
[----:B------:R-:W-:-:S07]  /*0070*/  IMAD.MOV.U32 R9, RZ, RZ, RZ ;  /* 0x000000ffff097224 */ /* 0x000fce00078e00ff */
.L_x_44:
[----:B------:R-:W0:Y:S02]  /*0080*/  LDC.64 R4, c[0x0][0x388] ;  /* 0x0000e200ff047b82 */ /* 0x000e240000000a00 */
[----:B0-----:R-:W-:-:S05]  /*0090*/  IMAD.WIDE R2, R9, 0x4, R4 ;  /* 0x0000000409027825 */ /* 0x001fca00078e0204 */
[----:B------:R-:W2:Y:S04]  /*00a0*/  LDG.E R0, desc[UR4][R2.64+0x4] ;  /* 0x0000040402007981 */ /* 0x000ea8000c1e1900 */
[----:B------:R-:W2:Y:S02]  /*00b0*/  LDG.E R11, desc[UR4][R2.64] ;  /* 0x00000004020b7981 */ /* 0x000ea4000c1e1900 */
[----:B--2---:R-:W-:-:S05]  /*00c0*/  IMAD.IADD R11, R0, 0x1, -R11 ;  /* 0x00000001000b7824 */ /* 0x004fca00078e0a0b */
[----:B------:R-:W-:-:S13]  /*00d0*/  ISETP.NE.AND P0, PT, R11, RZ, PT ;  /* 0x000000ff0b00720c */ /* 0x000fda0003f05270 */
[----:B------:R-:W-:Y:S05]  /*00e0*/  @!P0 BRA `(.L_x_41) ;  /* 0x0000000000408947 */ /* 0x000fea0003800000 */
[----:B------:R-:W0:Y:S02]  /*00f0*/  LDCU UR6, c[0x0][0x3a0] ;  /* 0x00007400ff0677ac */ /* 0x000e240008000800 */
[----:B0-----:R-:W-:-:S13]  /*0100*/  ISETP.GE.AND P0, PT, R11, UR6, PT ;  /* 0x000000060b007c0c */ /* 0x001fda000bf06270 */
[----:B------:R-:W-:Y:S05]  /*0110*/  @P0 BRA `(.L_x_42) ;  /* 0x0000000000300947 */ /* 0x000fea0003800000 */
.L_x_43:
[----:B------:R-:W-:-:S06]  /*0120*/  IMAD.WIDE R2, R9, 0x4, R4 ;  /* 0x0000000409027825 */ /* 0x000fcc00078e0204 */
[----:B------:R-:W2:Y:S01]  /*0130*/  LDG.E R2, desc[UR4][R2.64+0x8] ;  /* 0x0000080402027981 */ /* 0x000ea2000c1e1900 */
[----:B------:R-:W-:Y:S01]  /*0140*/  IMAD.MOV.U32 R6, RZ, RZ, R9 ;  /* 0x000000ffff067224 */ /* 0x000fe200078e0009 */
[----:B--2---:R-:W-:Y:S02]  /*0150*/  IADD3 R11, PT, PT, R11, R2, -R0 ;  /* 0x000000020b0b7210 */ /* 0x004fe40007ffe800 */
[----:B------:R-:W-:Y:S02]  /*0160*/  IADD3 R0, PT, PT, R9, 0x1, RZ ;  /* 0x0000000109007810 */ /* 0x000fe40007ffe0ff */
[----:B------:R-:W-:Y:S02]  /*0170*/  ISETP.GT.AND P0, PT, R11, UR6, PT ;  /* 0x000000060b007c0c */ /* 0x000fe4000bf04270 */
[----:B------:R-:W-:Y:S01]  /*0180*/  MOV R9, R0 ;  /* 0x0000000000097202 */ /* 0x000fe20000000f00 */
[----:B------:R-:W-:-:S10]  /*0190*/  IMAD.MOV.U32 R0, RZ, RZ, R2 ;  /* 0x000000ffff007224 */ /* 0x000fd400078e0002 */
[----:B------:R-:W-:Y:S05]  /*01a0*/  @!P0 BRA `(.L_x_43) ;  /* 0xfffffffc00dc8947 */ /* 0x000fea000383ffff */
[----:B------:R-:W-:Y:S01]  /*01b0*/  IADD3 R7, PT, PT, R7, 0x1, RZ ;  /* 0x0000000107077810 */ /* 0x000fe20007ffe0ff */
[----:B------:R-:W-:Y:S01]  /*01c0*/  IMAD.MOV.U32 R9, RZ, RZ, R6 ;  /* 0x000000ffff097224 */ /* 0x000fe200078e0006 */
[----:B------:R-:W-:Y:S06]  /*01d0*/  BRA `(.L_x_41) ;  /* 0x0000000000047947 */ /* 0x000fec0003800000 */
.L_x_42:
[----:B------:R-:W-:-:S07]  /*01e0*/  IADD3 R7, PT, PT, R7, 0x1, RZ ;  /* 0x0000000107077810 */ /* 0x000fce0007ffe0ff */
.L_x_41:
[----:B------:R-:W0:Y:S01]  /*01f0*/  LDCU UR6, c[0x0][0x390] ;  /* 0x00007200ff0677ac */ /* 0x000e220008000800 */
[----:B------:R-:W-:-:S05]  /*0200*/  VIADD R9, R9, 0x1 ;  /* 0x0000000109097836 */ /* 0x000fca0000000000 */
[----:B0-----:R-:W-:-:S13]  /*0210*/  ISETP.GE.AND P0, PT, R9, UR6, PT ;  /* 0x0000000609007c0c */ /* 0x001fda000bf06270 */
[----:B------:R-:W-:Y:S05]  /*0220*/  @!P0 BRA `(.L_x_44) ;  /* 0xfffffffc00948947 */ /* 0x000fea000383ffff */
.L_x_40:
[----:B------:R-:W0:Y:S02]  /*0230*/  LDC.64 R2, c[0x0][0x380] ;  /* 0x0000e000ff027b82 */ /* 0x000e240000000a00 */
[----:B0-----:R-:W-:Y:S01]  /*0240*/  STG.E desc[UR4][R2.64], R7 ;  /* 0x0000000702007986 */ /* 0x001fe2000c101904 */
[----:B------:R-:W-:Y:S05]  /*0250*/  EXIT ;  /* 0x000000000000794d */ /* 0x000fea0003800000 */
.L_x_45:
        /* <DEDUP_REMOVED lines=10> */
.L_x_235:


//--------------------- .text._Z14workload_splitPiPKiii --------------------------
	.section	.text._Z14workload_splitPiPKiii,"ax",@progbits
	.align	128
        .global         _Z14workload_splitPiPKiii
        .type           _Z14workload_splitPiPKiii,@function
        .size           _Z14workload_splitPiPKiii,(.L_x_236 - _Z14workload_splitPiPKiii)
        .other          _Z14workload_splitPiPKiii,@"STO_CUDA_ENTRY STV_DEFAULT"
_Z14workload_splitPiPKiii:
.text._Z14workload_splitPiPKiii:
[----:B------:R-:W-:Y:S08]  /*0000*/  LDC R1, c[0x0][0x37c] ;  /* 0x0000df00ff017b82 */ /* 0x000ff00000000800 */
[----:B------:R-:W0:Y:S02]  /*0010*/  LDC R0, c[0x0][0x390] ;  /* 0x0000e400ff007b82 */ /* 0x000e240000000800 */
[----:B0-----:R-:W-:-:S13]  /*0020*/  ISETP.GE.AND P0, PT, R0, 0x1, PT ;  /* 0x000000010000780c */ /* 0x001fda0003f06270 */
[----:B------:R-:W-:Y:S05]  /*0030*/  @!P0 EXIT ;  /* 0x000000000000894d */ /* 0x000fea0003800000 */
[----:B------:R-:W0:Y:S01]  /*0040*/  LDCU.64 UR4, c[0x0][0x380] ;  /* 0x00007000ff0477ac */ /* 0x000e220008000a00 */
[----:B------:R-:W-:Y:S02]  /*0050*/  IMAD.MOV.U32 R0, RZ, RZ, RZ ;  /* 0x000000ffff007224 */ /* 0x000fe400078e00ff */
[----:B------:R-:W-:Y:S01]  /*0060*/  IMAD.MOV.U32 R4, RZ, RZ, RZ ;  /* 0x000000ffff047224 */ /* 0x000fe200078e00ff */
[----:B------:R-:W1:Y:S01]  /*0070*/  LDCU.64 UR6, c[0x0][0x358] ;  /* 0x00006b00ff0677ac */ /* 0x000e620008000a00 */
[----:B0-----:R-:W-:-:S04]  /*0080*/  UIADD3 UR4, UP0, UPT, UR4, 0x30, URZ ;  /* 0x0000003004047890 */ /* 0x001fc8000ff1e0ff */
[----:B-1----:R-:W-:-:S12]  /*0090*/  UIADD3.X UR5, UPT, UPT, URZ, UR5, URZ, UP0, !UPT ;  /* 0x00000005ff057290 */ /* 0x002fd800087fe4ff */
.L_x_52:
[----:B0-----:R-:W0:Y:S01]  /*00a0*/  LDC.64 R2, c[0x0][0x388] ;  /* 0x0000e200ff027b82 */ /* 0x001e220000000a00 */
[----:B-1----:R-:W1:Y:S01]  /*00b0*/  LDCU UR8, c[0x0][0x390] ;  /* 0x00007200ff0877ac */ /* 0x002e620008000800 */
[----:B0-----:R-:W-:-:S05]  /*00c0*/  IMAD.WIDE.U32 R2, R0, 0x4, R2 ;  /* 0x0000000400027825 */ /* 0x001fca00078e0002 */
[----:B------:R-:W2:Y:S04]  /*00d0*/  LDG.E R5, desc[UR6][R2.64+0x4] ;  /* 0x0000040602057981 */ /* 0x000ea8000c1e1900 */
[----:B---3--:R-:W2:Y:S01]  /*00e0*/  LDG.E R6, desc[UR6][R2.64] ;  /* 0x0000000602067981 */ /* 0x008ea2000c1e1900 */
[----:B------:R-:W-:-:S04]  /*00f0*/  IADD3 R7, PT, PT, R0, 0x1, RZ ;  /* 0x0000000100077810 */ /* 0x000fc80007ffe0ff */
[----:B-1----:R-:W-:Y:S01]  /*0100*/  ISETP.NE.AND P0, PT, R7, UR8, PT ;  /* 0x0000000807007c0c */ /* 0x002fe2000bf05270 */
[----:B--2---:R-:W-:Y:S02]  /*0110*/  IMAD.IADD R5, R5, 0x1, -R6 ;  /* 0x0000000105057824 */ /* 0x004fe400078e0a06 */
[----:B------:R-:W-:Y:S01]  /*0120*/  IMAD.MOV.U32 R6, RZ, RZ, R0 ;  /* 0x000000ffff067224 */ /* 0x000fe200078e0000 */
[----:B------:R-:W-:Y:S02]  /*0130*/  MOV R0, R7 ;  /* 0x0000000700007202 */ /* 0x000fe40000000f00 */
[----:B------:R-:W-:-:S13]  /*0140*/  ISETP.NE.AND P1, PT, R5, RZ, PT ;  /* 0x000000ff0500720c */ /* 0x000fda0003f25270 */
[----:B------:R-:W-:Y:S05]  /*0150*/  @!P1 BRA `(.L_x_46) ;  /* 0x0000000800dc9947 */ /* 0x000fea0003800000 */
[----:B------:R-:W0:Y:S02]  /*0160*/  LDC R8, c[0x0][0x394] ;  /* 0x0000e500ff087b82 */ /* 0x000e240000000800 */
[----:B0-----:R-:W-:-:S13]  /*0170*/  ISETP.GT.AND P1, PT, R5, R8, PT ;  /* 0x000000080500720c */ /* 0x001fda0003f24270 */
[----:B------:R-:W-:Y:S05]  /*0180*/  @!P1 BRA `(.L_x_47) ;  /* 0x0000000800b49947 */ /* 0x000fea0003800000 */
[----:B------:R-:W-:Y:S02]  /*0190*/  IABS R7, R8 ;  /* 0x0000000800077213 */ /* 0x000fe40000000000 */
[----:B------:R-:W-:Y:S02]  /*01a0*/  MOV R19, RZ ;  /* 0x000000ff00137202 */ /* 0x000fe40000000f00 */
[----:B------:R-:W0:Y:S08]  /*01b0*/  I2F.RP R12, R7 ;  /* 0x00000007000c7306 */ /* 0x000e300000209400 */
[----:B0-----:R-:W0:Y:S02]  /*01c0*/  MUFU.RCP R12, R12 ;  /* 0x0000000c000c7308 */ /* 0x001e240000001000 */
[----:B0-----:R-:W-:-:S06]  /*01d0*/  VIADD R10, R12, 0xffffffe ;  /* 0x0ffffffe0c0a7836 */ /* 0x001fcc0000000000 */
[----:B------:R0:W1:Y:S02]  /*01e0*/  F2I.FTZ.U32.TRUNC.NTZ R11, R10 ;  /* 0x0000000a000b7305 */ /* 0x000064000021f000 */
[----:B0-----:R-:W-:Y:S02]  /*01f0*/  HFMA2 R10, -RZ, RZ, 0, 0 ;  /* 0x00000000ff0a7431 */ /* 0x001fe400000001ff */
[----:B-1----:R-:W-:-:S04]  /*0200*/  IMAD.MOV R14, RZ, RZ, -R11 ;  /* 0x000000ffff0e7224 */ /* 0x002fc800078e0a0b */
[----:B------:R-:W-:Y:S01]  /*0210*/  IMAD R9, R14, R7, RZ ;  /* 0x000000070e097224 */ /* 0x000fe200078e02ff */
[----:B------:R-:W-:-:S03]  /*0220*/  IABS R14, R5 ;  /* 0x00000005000e7213 */ /* 0x000fc60000000000 */
[----:B------:R-:W-:Y:S01]  /*0230*/  IMAD.HI.U32 R9, R11, R9, R10 ;  /* 0x000000090b097227 */ /* 0x000fe200078e000a */
[----:B------:R-:W-:-:S04]  /*0240*/  LOP3.LUT R10, R5, R8, RZ, 0x3c, !PT ;  /* 0x00000008050a7212 */ /* 0x000fc800078e3cff */
[----:B------:R-:W-:Y:S01]  /*0250*/  ISETP.GE.AND P1, PT, R10, RZ, PT ;  /* 0x000000ff0a00720c */ /* 0x000fe20003f26270 */
[----:B------:R-:W-:Y:S01]  /*0260*/  IMAD.HI.U32 R11, R9, R14, RZ ;  /* 0x0000000e090b7227 */ /* 0x000fe200078e00ff */
[----:B------:R-:W-:-:S03]  /*0270*/  LOP3.LUT R10, RZ, R8, RZ, 0x33, !PT ;  /* 0x00000008ff0a7212 */ /* 0x000fc600078e33ff */
[----:B------:R-:W-:-:S04]  /*0280*/  IMAD.MOV R12, RZ, RZ, -R11 ;  /* 0x000000ffff0c7224 */ /* 0x000fc800078e0a0b */
[----:B------:R-:W-:-:S05]  /*0290*/  IMAD R12, R7, R12, R14 ;  /* 0x0000000c070c7224 */ /* 0x000fca00078e020e */
[----:B------:R-:W-:-:S13]  /*02a0*/  ISETP.GT.U32.AND P3, PT, R7, R12, PT ;  /* 0x0000000c0700720c */ /* 0x000fda0003f64070 */
[----:B------:R-:W-:Y:S01]  /*02b0*/  @!P3 IMAD.IADD R12, R12, 0x1, -R7 ;  /* 0x000000010c0cb824 */ /* 0x000fe200078e0a07 */
[----:B------:R-:W-:-:S04]  /*02c0*/  @!P3 IADD3 R11, PT, PT, R11, 0x1, RZ ;  /* 0x000000010b0bb810 */ /* 0x000fc80007ffe0ff */
[----:B------:R-:W-:-:S13]  /*02d0*/  ISETP.GE.U32.AND P2, PT, R12, R7, PT ;  /* 0x000000070c00720c */ /* 0x000fda0003f46070 */
[----:B------:R-:W-:Y:S01]  /*02e0*/  @P2 VIADD R11, R11, 0x1 ;  /* 0x000000010b0b2836 */ /* 0x000fe20000000000 */
[----:B------:R-:W-:-:S03]  /*02f0*/  ISETP.NE.AND P2, PT, R8, RZ, PT ;  /* 0x000000ff0800720c */ /* 0x000fc60003f45270 */
[----:B------:R-:W-:-:S05]  /*0300*/  @!P1 IMAD.MOV R11, RZ, RZ, -R11 ;  /* 0x000000ffff0b9224 */ /* 0x000fca00078e0a0b */
        /* <DEDUP_REMOVED lines=9> */
[----:B------:R-:W-:-:S03]  /*03a0*/  IMAD.MOV.U32 R17, RZ, RZ, RZ ;  /* 0x000000ffff117224 */ /* 0x000fc600078e00ff */
[----:B------:R-:W-:-:S07]  /*03b0*/  IADD3 R12, PT, PT, -R13, RZ, RZ ;  /* 0x000000ff0d0c7210 */ /* 0x000fce0007ffe1ff */
.L_x_50:
[----:B--2---:R-:W-:Y:S02]  /*03c0*/  IMAD.U32 R14, RZ, RZ, UR4 ;  /* 0x00000004ff0e7e24 */ /* 0x004fe4000f8e00ff */
[----:B------:R-:W-:Y:S02]  /*03d0*/  IMAD.U32 R15, RZ, RZ, UR5 ;  /* 0x00000005ff0f7e24 */ /* 0x000fe4000f8e00ff */
[----:B------:R-:W-:-:S05]  /*03e0*/  IMAD.WIDE R14, R4, 0x4, R14 ;  /* 0x00000004040e7825 */ /* 0x000fca00078e020e */
[----:B------:R-:W-:Y:S04]  /*03f0*/  STG.E desc[UR6][R14.64+-0x30], R6 ;  /* 0xffffd0060e007986 */ /* 0x000fe8000c101906 */
[----:B------:R-:W2:Y:S04]  /*0400*/  LDG.E R16, desc[UR6][R2.64] ;  /* 0x0000000602107981 */ /* 0x000ea8000c1e1900 */
[----:B------:R-:W-:Y:S04]  /*0410*/  STG.E desc[UR6][R14.64+-0x28], R8 ;  /* 0xffffd8080e007986 */ /* 0x000fe8000c101906 */
[----:B------:R-:W-:Y:S01]  /*0420*/  STG.E desc[UR6][R14.64+-0x24], R6 ;  /* 0xffffdc060e007986 */ /* 0x000fe2000c101906 */
[----:B--2---:R-:W-:-:S05]  /*0430*/  IADD3 R19, PT, PT, R16, R17, RZ ;  /* 0x0000001110137210 */ /* 0x004fca0007ffe0ff */
[----:B------:R0:W-:Y:S04]  /*0440*/  STG.E desc[UR6][R14.64+-0x2c], R19 ;  /* 0xffffd4130e007986 */ /* 0x0001e8000c101906 */
[----:B------:R-:W2:Y:S04]  /*0450*/  LDG.E R16, desc[UR6][R2.64] ;  /* 0x0000000602107981 */ /* 0x000ea8000c1e1900 */
[----:B------:R-:W-:Y:S04]  /*0460*/  STG.E desc[UR6][R14.64+-0x1c], R8 ;  /* 0xffffe4080e007986 */ /* 0x000fe8000c101906 */
[----:B------:R-:W-:Y:S01]  /*0470*/  STG.E desc[UR6][R14.64+-0x18], R6 ;  /* 0xffffe8060e007986 */ /* 0x000fe2000c101906 */
[----:B--2---:R-:W-:-:S05]  /*0480*/  IADD3 R21, PT, PT, R16, R8, R17 ;  /* 0x0000000810157210 */ /* 0x004fca0007ffe011 */
[----:B------:R1:W-:Y:S04]  /*0490*/  STG.E desc[UR6][R14.64+-0x20], R21 ;  /* 0xffffe0150e007986 */ /* 0x0003e8000c101906 */
[----:B------:R-:W2:Y:S01]  /*04a0*/  LDG.E R16, desc[UR6][R2.64] ;  /* 0x0000000602107981 */ /* 0x000ea2000c1e1900 */
[----:B------:R-:W-:-:S03]  /*04b0*/  IMAD R23, R8, 0x2, R17 ;  /* 0x0000000208177824 */ /* 0x000fc600078e0211 */
[----:B------:R-:W-:Y:S04]  /*04c0*/  STG.E desc[UR6][R14.64+-0x10], R8 ;  /* 0xfffff0080e007986 */ /* 0x000fe8000c101906 */
[----:B------:R-:W-:Y:S01]  /*04d0*/  STG.E desc[UR6][R14.64+-0xc], R6 ;  /* 0xfffff4060e007986 */ /* 0x000fe2000c101906 */
[----:B--2---:R-:W-:-:S05]  /*04e0*/  IADD3 R23, PT, PT, R16, R23, RZ ;  /* 0x0000001710177210 */ /* 0x004fca0007ffe0ff */
[----:B------:R2:W-:Y:S04]  /*04f0*/  STG.E desc[UR6][R14.64+-0x14], R23 ;  /* 0xffffec170e007986 */ /* 0x0005e8000c101906 */
[----:B------:R-:W3:Y:S01]  /*0500*/  LDG.E R16, desc[UR6][R2.64] ;  /* 0x0000000602107981 */ /* 0x000ee2000c1e1900 */
[----:B0-----:R-:W-:-:S03]  /*0510*/  IMAD R19, R8, 0x3, R17 ;  /* 0x0000000308137824 */ /* 0x001fc600078e0211 */
[----:B------:R-:W-:Y:S04]  /*0520*/  STG.E desc[UR6][R14.64+-0x4], R8 ;  /* 0xfffffc080e007986 */ /* 0x000fe8000c101906 */
[----:B------:R-:W-:Y:S01]  /*0530*/  STG.E desc[UR6][R14.64], R6 ;  /* 0x000000060e007986 */ /* 0x000fe2000c101906 */
[----:B---3--:R-:W-:-:S05]  /*0540*/  IMAD.IADD R19, R16, 0x1, R19 ;  /* 0x0000000110137824 */ /* 0x008fca00078e0213 */
[----:B------:R0:W-:Y:S04]  /*0550*/  STG.E desc[UR6][R14.64+-0x8], R19 ;  /* 0xfffff8130e007986 */ /* 0x0001e8000c101906 */
[----:B------:R-:W3:Y:S01]  /*0560*/  LDG.E R16, desc[UR6][R2.64] ;  /* 0x0000000602107981 */ /* 0x000ee2000c1e1900 */
[----:B-1----:R-:W-:-:S03]  /*0570*/  LEA R21, R8, R17, 0x2 ;  /* 0x0000001108157211 */ /* 0x002fc600078e10ff */
[----:B------:R-:W-:Y:S04]  /*0580*/  STG.E desc[UR6][R14.64+0x8], R8 ;  /* 0x000008080e007986 */ /* 0x000fe8000c101906 */
[----:B------:R-:W-:Y:S01]  /*0590*/  STG.E desc[UR6][R14.64+0xc], R6 ;  /* 0x00000c060e007986 */ /* 0x000fe2000c101906 */
[----:B---3--:R-:W-:-:S05]  /*05a0*/  IMAD.IADD R21, R16, 0x1, R21 ;  /* 0x0000000110157824 */ /* 0x008fca00078e0215 */
[----:B------:R1:W-:Y:S04]  /*05b0*/  STG.E desc[UR6][R14.64+0x4], R21 ;  /* 0x000004150e007986 */ /* 0x0003e8000c101906 */
[----:B------:R-:W3:Y:S01]  /*05c0*/  LDG.E R16, desc[UR6][R2.64] ;  /* 0x0000000602107981 */ /* 0x000ee2000c1e1900 */
[----:B--2---:R-:W-:-:S03]  /*05d0*/  IMAD R23, R8, 0x5, R17 ;  /* 0x0000000508177824 */ /* 0x004fc600078e0211 */
[----:B------:R2:W-:Y:S04]  /*05e0*/  STG.E desc[UR6][R14.64+0x14], R8 ;  /* 0x000014080e007986 */ /* 0x0005e8000c101906 */
[----:B------:R2:W-:Y:S01]  /*05f0*/  STG.E desc[UR6][R14.64+0x18], R6 ;  /* 0x000018060e007986 */ /* 0x0005e2000c101906 */
[----:B---3--:R-:W-:-:S05]  /*0600*/  IADD3 R23, PT, PT, R16, R23, RZ ;  /* 0x0000001710177210 */ /* 0x008fca0007ffe0ff */
[----:B------:R2:W-:Y:S04]  /*0610*/  STG.E desc[UR6][R14.64+0x10], R23 ;  /* 0x000010170e007986 */ /* 0x0005e8000c101906 */
[----:B------:R-:W3:Y:S01]  /*0620*/  LDG.E R16, desc[UR6][R2.64] ;  /* 0x0000000602107981 */ /* 0x000ee2000c1e1900 */
[----:B0-----:R-:W-:-:S03]  /*0630*/  IMAD R19, R8, 0x6, R17 ;  /* 0x0000000608137824 */ /* 0x001fc600078e0211 */
[----:B------:R2:W-:Y:S04]  /*0640*/  STG.E desc[UR6][R14.64+0x20], R8 ;  /* 0x000020080e007986 */ /* 0x0005e8000c101906 */
[----:B------:R2:W-:Y:S01]  /*0650*/  STG.E desc[UR6][R14.64+0x24], R6 ;  /* 0x000024060e007986 */ /* 0x0005e2000c101906 */
[----:B---3--:R-:W-:-:S05]  /*0660*/  IMAD.IADD R19, R16, 0x1, R19 ;  /* 0x0000000110137824 */ /* 0x008fca00078e0213 */
[----:B------:R2:W-:Y:S04]  /*0670*/  STG.E desc[UR6][R14.64+0x1c], R19 ;  /* 0x00001c130e007986 */ /* 0x0005e8000c101906 */
[----:B------:R-:W3:Y:S01]  /*0680*/  LDG.E R16, desc[UR6][R2.64] ;  /* 0x0000000602107981 */ /* 0x000ee2000c1e1900 */
[----:B------:R-:W-:Y:S01]  /*0690*/  VIADD R12, R12, 0x8 ;  /* 0x000000080c0c7836 */ /* 0x000fe20000000000 */
[----:B------:R-:W-:Y:S01]  /*06a0*/  IADD3 R4, PT, PT, R4, 0x18, RZ ;  /* 0x0000001804047810 */ /* 0x000fe20007ffe0ff */
[C-C-:B-1----:R-:W-:Y:S01]  /*06b0*/  IMAD R21, R8.reuse, 0x7, R17.reuse ;  /* 0x0000000708157824 */ /* 0x142fe200078e0211 */
[----:B------:R2:W-:Y:S01]  /*06c0*/  STG.E desc[UR6][R14.64+0x2c], R8 ;  /* 0x00002c080e007986 */ /* 0x0005e2000c101906 */
[----:B------:R-:W-:Y:S01]  /*06d0*/  IMAD R17, R8, 0x8, R17 ;  /* 0x0000000808117824 */ /* 0x000fe200078e0211 */
[----:B------:R-:W-:-:S02]  /*06e0*/  ISETP.NE.AND P3, PT, R12, RZ, PT ;  /* 0x000000ff0c00720c */ /* 0x000fc40003f65270 */
[----:B---3--:R-:W-:-:S05]  /*06f0*/  IADD3 R21, PT, PT, R16, R21, RZ ;  /* 0x0000001510157210 */ /* 0x008fca0007ffe0ff */
[----:B------:R2:W-:Y:S06]  /*0700*/  STG.E desc[UR6][R14.64+0x28], R21 ;  /* 0x000028150e007986 */ /* 0x0005ec000c101906 */
[----:B------:R-:W-:Y:S05]  /*0710*/  @P3 BRA `(.L_x_50) ;  /* 0xfffffffc00283947 */ /* 0x000fea000383ffff */
.L_x_49:
[----:B--2---:R-:W-:Y:S01]  /*0720*/  MOV R19, R11 ;  /* 0x0000000b00137202 */ /* 0x004fe20000000f00 */
[----:B------:R-:W-:Y:S06]  /*0730*/  @!P1 BRA `(.L_x_48) ;  /* 0x0000000000ec9947 */ /* 0x000fec0003800000 */
[----:B------:R-:W-:Y:S02]  /*0740*/  ISETP.GE.U32.AND P1, PT, R18, 0x4, PT ;  /* 0x000000041200780c */ /* 0x000fe40003f26070 */
[----:B------:R-:W-:-:S04]  /*0750*/  LOP3.LUT R16, R11, 0x3, RZ, 0xc0, !PT ;  /* 0x000000030b107812 */ /* 0x000fc800078ec0ff */
[----:B------:R-:W-:-:S07]  /*0760*/  ISETP.NE.AND P3, PT, R16, RZ, PT ;  /* 0x000000ff1000720c */ /* 0x000fce0003f65270 */
[----:B------:R-:W-:Y:S06]  /*0770*/  @!P1 BRA `(.L_x_51) ;  /* 0x0000000000689947 */ /* 0x000fec0003800000 */
[----:B------:R-:W0:Y:S02]  /*0780*/  LDC.64 R14, c[0x0][0x380] ;  /* 0x0000e000ff0e7b82 */ /* 0x000e240000000a00 */
[----:B0-----:R-:W-:-:S05]  /*0790*/  IMAD.WIDE R14, R4, 0x4, R14 ;  /* 0x00000004040e7825 */ /* 0x001fca00078e020e */
[----:B------:R0:W-:Y:S04]  /*07a0*/  STG.E desc[UR6][R14.64], R6 ;  /* 0x000000060e007986 */ /* 0x0001e8000c101906 */
[----:B------:R-:W2:Y:S04]  /*07b0*/  LDG.E R12, desc[UR6][R2.64] ;  /* 0x00000006020c7981 */ /* 0x000ea8000c1e1900 */
[----:B------:R0:W-:Y:S04]  /*07c0*/  STG.E desc[UR6][R14.64+0x8], R8 ;  /* 0x000008080e007986 */ /* 0x0001e8000c101906 */
[----:B------:R0:W-:Y:S01]  /*07d0*/  STG.E desc[UR6][R14.64+0xc], R6 ;  /* 0x00000c060e007986 */ /* 0x0001e2000c101906 */
[----:B--2---:R-:W-:-:S05]  /*07e0*/  IMAD R17, R13, R8, R12 ;  /* 0x000000080d117224 */ /* 0x004fca00078e020c */
[----:B------:R0:W-:Y:S04]  /*07f0*/  STG.E desc[UR6][R14.64+0x4], R17 ;  /* 0x000004110e007986 */ /* 0x0001e8000c101906 */
[----:B------:R-:W2:Y:S01]  /*0800*/  LDG.E R12, desc[UR6][R2.64] ;  /* 0x00000006020c7981 */ /* 0x000ea2000c1e1900 */
[----:B------:R-:W-:-:S03]  /*0810*/  IMAD R19, R13, R8, R8 ;  /* 0x000000080d137224 */ /* 0x000fc600078e0208 */
[----:B------:R0:W-:Y:S04]  /*0820*/  STG.E desc[UR6][R14.64+0x14], R8 ;  /* 0x000014080e007986 */ /* 0x0001e8000c101906 */
[----:B------:R0:W-:Y:S01]  /*0830*/  STG.E desc[UR6][R14.64+0x18], R6 ;  /* 0x000018060e007986 */ /* 0x0001e2000c101906 */
[----:B--2---:R-:W-:-:S05]  /*0840*/  IMAD.IADD R21, R12, 0x1, R19 ;  /* 0x000000010c157824 */ /* 0x004fca00078e0213 */
[----:B------:R0:W-:Y:S04]  /*0850*/  STG.E desc[UR6][R14.64+0x10], R21 ;  /* 0x000010150e007986 */ /* 0x0001e8000c101906 */
[----:B------:R-:W2:Y:S01]  /*0860*/  LDG.E R12, desc[UR6][R2.64] ;  /* 0x00000006020c7981 */ /* 0x000ea2000c1e1900 */
[----:B------:R-:W-:-:S03]  /*0870*/  IADD3 R19, PT, PT, R19, R8, RZ ;  /* 0x0000000813137210 */ /* 0x000fc60007ffe0ff */
[----:B------:R0:W-:Y:S04]  /*0880*/  STG.E desc[UR6][R14.64+0x20], R8 ;  /* 0x000020080e007986 */ /* 0x0001e8000c101906 */
[----:B------:R0:W-:Y:S01]  /*0890*/  STG.E desc[UR6][R14.64+0x24], R6 ;  /* 0x000024060e007986 */ /* 0x0001e2000c101906 */
[----:B--2---:R-:W-:-:S05]  /*08a0*/  IMAD.IADD R23, R12, 0x1, R19 ;  /* 0x000000010c177824 */ /* 0x004fca00078e0213 */
[----:B------:R0:W-:Y:S04]  /*08b0*/  STG.E desc[UR6][R14.64+0x1c], R23 ;  /* 0x00001c170e007986 */ /* 0x0001e8000c101906 */
[----:B------:R-:W2:Y:S01]  /*08c0*/  LDG.E R12, desc[UR6][R2.64] ;  /* 0x00000006020c7981 */ /* 0x000ea2000c1e1900 */
[----:B------:R-:W-:Y:S01]  /*08d0*/  IADD3 R4, PT, PT, R4, 0xc, RZ ;  /* 0x0000000c04047810 */ /* 0x000fe20007ffe0ff */
[----:B------:R-:W-:Y:S02]  /*08e0*/  VIADD R13, R13, 0x4 ;  /* 0x000000040d0d7836 */ /* 0x000fe40000000000 */
[----:B------:R0:W-:Y:S01]  /*08f0*/  STG.E desc[UR6][R14.64+0x2c], R8 ;  /* 0x00002c080e007986 */ /* 0x0001e2000c101906 */
[----:B--2---:R-:W-:-:S05]  /*0900*/  IADD3 R19, PT, PT, R12, R8, R19 ;  /* 0x000000080c137210 */ /* 0x004fca0007ffe013 */
[----:B------:R0:W-:Y:S02]  /*0910*/  STG.E desc[UR6][R14.64+0x28], R19 ;  /* 0x000028130e007986 */ /* 0x0001e4000c101906 */
.L_x_51:
[----:B0-----:R-:W-:Y:S01]  /*0920*/  MOV R19, R11 ;  /* 0x0000000b00137202 */ /* 0x001fe20000000f00 */
[----:B------:R-:W-:Y:S06]  /*0930*/  @!P3 BRA `(.L_x_48) ;  /* 0x00000000006cb947 */ /* 0x000fec0003800000 */
[----:B------:R-:W-:-:S13]  /*0940*/  ISETP.NE.AND P1, PT, R16, 0x1, PT ;  /* 0x000000011000780c */ /* 0x000fda0003f25270 */
[----:B------:R-:W0:Y:S02]  /*0950*/  @P1 LDC.64 R14, c[0x0][0x380] ;  /* 0x0000e000ff0e1b82 */ /* 0x000e240000000a00 */
[----:B0-----:R-:W-:-:S05]  /*0960*/  @P1 IMAD.WIDE R14, R4, 0x4, R14 ;  /* 0x00000004040e1825 */ /* 0x001fca00078e020e */
[----:B------:R-:W-:Y:S04]  /*0970*/  @P1 STG.E desc[UR6][R14.64], R6 ;  /* 0x000000060e001986 */ /* 0x000fe8000c101906 */
[----:B------:R-:W2:Y:S04]  /*0980*/  @P1 LDG.E R12, desc[UR6][R2.64] ;  /* 0x00000006020c1981 */ /* 0x000ea8000c1e1900 */
[----:B------:R-:W-:Y:S04]  /*0990*/  @P1 STG.E desc[UR6][R14.64+0x8], R8 ;  /* 0x000008080e001986 */ /* 0x000fe8000c101906 */
[----:B------:R-:W-:Y:S01]  /*09a0*/  @P1 STG.E desc[UR6][R14.64+0xc], R6 ;  /* 0x00000c060e001986 */ /* 0x000fe2000c101906 */
[----:B------:R-:W-:-:S04]  /*09b0*/  LOP3.LUT R16, R11, 0x1, RZ, 0xc0, !PT ;  /* 0x000000010b107812 */ /* 0x000fc800078ec0ff */
[----:B------:R-:W-:-:S13]  /*09c0*/  ISETP.NE.U32.AND P3, PT, R16, 0x1, PT ;  /* 0x000000011000780c */ /* 0x000fda0003f65070 */
[----:B------:R-:W0:Y:S01]  /*09d0*/  @!P3 LDC.64 R16, c[0x0][0x380] ;  /* 0x0000e000ff10bb82 */ /* 0x000e220000000a00 */
[----:B--2---:R-:W-:-:S05]  /*09e0*/  @P1 IMAD R19, R13, R8, R12 ;  /* 0x000000080d131224 */ /* 0x004fca00078e020c */
[----:B------:R1:W-:Y:S04]  /*09f0*/  @P1 STG.E desc[UR6][R14.64+0x4], R19 ;  /* 0x000004130e001986 */ /* 0x0003e8000c101906 */
[----:B------:R-:W2:Y:S01]  /*0a00*/  @P1 LDG.E R12, desc[UR6][R2.64] ;  /* 0x00000006020c1981 */ /* 0x000ea2000c1e1900 */
[----:B------:R-:W-:Y:S02]  /*0a10*/  @P1 IMAD R21, R13, R8, R8 ;  /* 0x000000080d151224 */ /* 0x000fe400078e0208 */
[----:B------:R-:W-:Y:S01]  /*0a20*/  @P1 VIADD R4, R4, 0x6 ;  /* 0x0000000604041836 */ /* 0x000fe20000000000 */
[----:B------:R3:W-:Y:S03]  /*0a30*/  @P1 STG.E desc[UR6][R14.64+0x14], R8 ;  /* 0x000014080e001986 */ /* 0x0007e6000c101906 */
[----:B0-----:R-:W-:Y:S01]  /*0a40*/  @!P3 IMAD.WIDE R16, R4, 0x4, R16 ;  /* 0x000000040410b825 */ /* 0x001fe200078e0210 */
[----:B--2---:R-:W-:-:S05]  /*0a50*/  @P1 IADD3 R21, PT, PT, R21, R12, RZ ;  /* 0x0000000c15151210 */ /* 0x004fca0007ffe0ff */
[----:B------:R3:W-:Y:S04]  /*0a60*/  @P1 STG.E desc[UR6][R14.64+0x10], R21 ;  /* 0x000010150e001986 */ /* 0x0007e8000c101906 */
[----:B------:R3:W-:Y:S04]  /*0a70*/  @!P3 STG.E desc[UR6][R16.64], R6 ;  /* 0x000000061000b986 */ /* 0x0007e8000c101906 */
[----:B------:R-:W2:Y:S01]  /*0a80*/  @!P3 LDG.E R12, desc[UR6][R2.64] ;  /* 0x00000006020cb981 */ /* 0x000ea2000c1e1900 */
[----:B------:R-:W-:Y:S01]  /*0a90*/  @P1 VIADD R13, R13, 0x2 ;  /* 0x000000020d0d1836 */ /* 0x000fe20000000000 */
[----:B-1----:R-:W-:Y:S01]  /*0aa0*/  MOV R19, R11 ;  /* 0x0000000b00137202 */ /* 0x002fe20000000f00 */
[----:B------:R-:W-:Y:S01]  /*0ab0*/  @!P3 VIADD R4, R4, 0x3 ;  /* 0x000000030404b836 */ /* 0x000fe20000000000 */
[----:B------:R3:W-:Y:S01]  /*0ac0*/  @!P3 STG.E desc[UR6][R16.64+0x8], R8 ;  /* 0x000008081000b986 */ /* 0x0007e2000c101906 */
[----:B--2---:R-:W-:-:S05]  /*0ad0*/  @!P3 IMAD R13, R13, R8, R12 ;  /* 0x000000080d0db224 */ /* 0x004fca00078e020c */
[----:B------:R3:W-:Y:S02]  /*0ae0*/  @!P3 STG.E desc[UR6][R16.64+0x4], R13 ;  /* 0x0000040d1000b986 */ /* 0x0007e4000c101906 */
.L_x_48:
[----:B------:R-:W-:Y:S02]  /*0af0*/  IABS R12, R5 ;  /* 0x00000005000c7213 */ /* 0x000fe40000000000 */
[----:B------:R-:W-:-:S03]  /*0b00*/  ISETP.GE.AND P3, PT, R5, RZ, PT ;  /* 0x000000ff0500720c */ /* 0x000fc60003f66270 */
[----:B------:R-:W-:-:S05]  /*0b10*/  IMAD.HI.U32 R9, R9, R12, RZ ;  /* 0x0000000c09097227 */ /* 0x000fca00078e00ff */
[----:B------:R-:W-:-:S05]  /*0b20*/  IADD3 R9, PT, PT, -R9, RZ, RZ ;  /* 0x000000ff09097210 */ /* 0x000fca0007ffe1ff */
[----:B------:R-:W-:-:S05]  /*0b30*/  IMAD R12, R7, R9, R12 ;  /* 0x00000009070c7224 */ /* 0x000fca00078e020c */
[----:B------:R-:W-:-:S13]  /*0b40*/  ISETP.GT.U32.AND P1, PT, R7, R12, PT ;  /* 0x0000000c0700720c */ /* 0x000fda0003f24070 */
[----:B------:R-:W-:-:S05]  /*0b50*/  @!P1 IMAD.IADD R12, R12, 0x1, -R7 ;  /* 0x000000010c0c9824 */ /* 0x000fca00078e0a07 */
[----:B------:R-:W-:-:S13]  /*0b60*/  ISETP.GT.U32.AND P1, PT, R7, R12, PT ;  /* 0x0000000c0700720c */ /* 0x000fda0003f24070 */
[----:B------:R-:W-:-:S05]  /*0b70*/  @!P1 IADD3 R12, PT, PT, R12, -R7, RZ ;  /* 0x800000070c0c9210 */ /* 0x000fca0007ffe0ff */
[----:B------:R-:W-:-:S05]  /*0b80*/  IMAD.MOV.U32 R5, RZ, RZ, R12 ;  /* 0x000000ffff057224 */ /* 0x000fca00078e000c */
[----:B------:R-:W-:-:S04]  /*0b90*/  @!P3 IADD3 R5, PT, PT, -R5, RZ, RZ ;  /* 0x000000ff0505b210 */ /* 0x000fc80007ffe1ff */
[----:B------:R-:W-:-:S04]  /*0ba0*/  SEL R5, R10, R5, !P2 ;  /* 0x000000050a057207 */ /* 0x000fc80005000000 */
[----:B------:R-:W-:-:S13]  /*0bb0*/  ISETP.NE.AND P1, PT, R5, RZ, PT ;  /* 0x000000ff0500720c */ /* 0x000fda0003f25270 */
[----:B------:R-:W-:Y:S05]  /*0bc0*/  @!P1 BRA `(.L_x_46) ;  /* 0x0000000000409947 */ /* 0x000fea0003800000 */
[----:B------:R-:W0:Y:S02]  /*0bd0*/  LDC.64 R10, c[0x0][0x380] ;  /* 0x0000e000ff0a7b82 */ /* 0x000e240000000a00 */
[----:B0-----:R-:W-:-:S05]  /*0be0*/  IMAD.WIDE R10, R4, 0x4, R10 ;  /* 0x00000004040a7825 */ /* 0x001fca00078e020a */
[----:B------:R1:W-:Y:S04]  /*0bf0*/  STG.E desc[UR6][R10.64], R6 ;  /* 0x000000060a007986 */ /* 0x0003e8000c101906 */
[----:B------:R-:W2:Y:S01]  /*0c00*/  LDG.E R2, desc[UR6][R2.64] ;  /* 0x0000000602027981 */ /* 0x000ea2000c1e1900 */
[----:B------:R-:W-:-:S03]  /*0c10*/  VIADD R4, R4, 0x3 ;  /* 0x0000000304047836 */ /* 0x000fc60000000000 */
[----:B------:R1:W-:Y:S01]  /*0c20*/  STG.E desc[UR6][R10.64+0x8], R5 ;  /* 0x000008050a007986 */ /* 0x0003e2000c101906 */
[----:B--2---:R-:W-:-:S05]  /*0c30*/  IMAD R19, R19, R8, R2 ;  /* 0x0000000813137224 */ /* 0x004fca00078e0202 */
[----:B------:R1:W-:Y:S01]  /*0c40*/  STG.E desc[UR6][R10.64+0x4], R19 ;  /* 0x000004130a007986 */ /* 0x0003e2000c101906 */
[----:B------:R-:W-:Y:S05]  /*0c50*/  BRA `(.L_x_46) ;  /* 0x00000000001c7947 */ /* 0x000fea0003800000 */
.L_x_47:
[----:B------:R-:W0:Y:S02]  /*0c60*/  LDC.64 R8, c[0x0][0x380] ;  /* 0x0000e000ff087b82 */ /* 0x000e240000000a00 */
[----:B0-----:R-:W-:-:S05]  /*0c70*/  IMAD.WIDE R8, R4, 0x4, R8 ;  /* 0x0000000404087825 */ /* 0x001fca00078e0208 */
[----:B------:R0:W-:Y:S04]  /*0c80*/  STG.E desc[UR6][R8.64], R6 ;  /* 0x0000000608007986 */ /* 0x0001e8000c101906 */
[----:B------:R-:W2:Y:S01]  /*0c90*/  LDG.E R3, desc[UR6][R2.64] ;  /* 0x0000000602037981 */ /* 0x000ea2000c1e1900 */
[----:B------:R-:W-:-:S03]  /*0ca0*/  IADD3 R4, PT, PT, R4, 0x3, RZ ;  /* 0x0000000304047810 */ /* 0x000fc60007ffe0ff */
[----:B------:R0:W-:Y:S04]  /*0cb0*/  STG.E desc[UR6][R8.64+0x8], R5 ;  /* 0x0000080508007986 */ /* 0x0001e8000c101906 */
[----:B--2---:R0:W-:Y:S02]  /*0cc0*/  STG.E desc[UR6][R8.64+0x4], R3 ;  /* 0x0000040308007986 */ /* 0x0041e4000c101906 */
.L_x_46:
[----:B------:R-:W-:Y:S05]  /*0cd0*/  @P0 BRA `(.L_x_52) ;  /* 0xfffffff000f00947 */ /* 0x000fea000383ffff */
[----:B------:R-:W-:Y:S05]  /*0ce0*/  EXIT ;  /* 0x000000000000794d */ /* 0x000fea0003800000 */
.L_x_53:
        /* <DEDUP_REMOVED lines=9> */
.L_x_236:


//--------------------- .text._Z20count_workload_splitPiPKiiS1_i --------------------------
	.section	.text._Z20count_workload_splitPiPKiiS1_i,"ax",@progbits
	.align	128
        .global         _Z20count_workload_splitPiPKiiS1_i
        .type           _Z20count_workload_splitPiPKiiS1_i,@function
        .size           _Z20count_workload_splitPiPKiiS1_i,(.L_x_230 - _Z20count_workload_splitPiPKiiS1_i)
        .other          _Z20count_workload_splitPiPKiiS1_i,@"STO_CUDA_ENTRY STV_DEFAULT"
_Z20count_workload_splitPiPKiiS1_i:
.text._Z20count_workload_splitPiPKiiS1_i:
[----:B------:R-:W-:Y:S01]  /*0000*/  LDC R1, c[0x0][0x37c] ;  /* 0x0000df00ff017b82 */ /* 0x000fe20000000800 */
[----:B------:R-:W0:Y:S01]  /*0010*/  LDCU UR4, c[0x0][0x390] ;  /* 0x00007200ff0477ac */ /* 0x000e220008000800 */
[----:B------:R-:W-:Y:S01]  /*0020*/  IMAD.MOV.U32 R2, RZ, RZ, RZ ;  /* 0x000000ffff027224 */ /* 0x000fe200078e00ff */
[----:B------:R-:W1:Y:S01]  /*0030*/  LDCU.64 UR10, c[0x0][0x358] ;  /* 0x00006b00ff0a77ac */ /* 0x000e620008000a00 */
[----:B0-----:R-:W-:-:S09]  /*0040*/  UISETP.GE.AND UP0, UPT, UR4, 0x1, UPT ;  /* 0x000000010400788c */ /* 0x001fd2000bf06270 */
[----:B-1----:R-:W-:Y:S05]  /*0050*/  BRA.U !UP0, `(.L_x_54) ;  /* 0x0000000908487547 */ /* 0x002fea000b800000 */
[----:B------:R-:W0:Y:S01]  /*0060*/  LDCU UR5, c[0x0][0x3a0] ;  /* 0x00007400ff0577ac */ /* 0x000e220008000800 */
[----:B------:R-:W-:Y:S02]  /*0070*/  IMAD.MOV.U32 R6, RZ, RZ, RZ ;  /* 0x000000ffff067224 */ /* 0x000fe400078e00ff */
[----:B------:R-:W-:Y:S01]  /*0080*/  IMAD.MOV.U32 R2, RZ, RZ, RZ ;  /* 0x000000ffff027224 */ /* 0x000fe200078e00ff */
[----:B------:R-:W-:Y:S02]  /*0090*/  UISETP.GE.U32.AND UP0, UPT, UR4, 0x4, UPT ;  /* 0x000000040400788c */ /* 0x000fe4000bf06070 */
[----:B------:R-:W-:Y:S01]  /*00a0*/  ULOP3.LUT UR8, UR4, 0x3, URZ, 0xc0, !UPT ;  /* 0x0000000304087892 */ /* 0x000fe2000f8ec0ff */
[----:B0-----:R-:W-:-:S06]  /*00b0*/  I2FP.F32.S32 R3, UR5 ;  /* 0x0000000500037c45 */ /* 0x001fcc0008201400 */
[----:B------:R-:W-:Y:S05]  /*00c0*/  BRA.U !UP0, `(.L_x_55) ;  /* 0x00000005089c7547 */ /* 0x000fea000b800000 */
[----:B------:R-:W0:Y:S01]  /*00d0*/  LDCU.64 UR6, c[0x0][0x388] ;  /* 0x00007100ff0677ac */ /* 0x000e220008000a00 */
[----:B------:R-:W1:Y:S08]  /*00e0*/  LDC.64 R4, c[0x0][0x388] ;  /* 0x0000e200ff047b82 */ /* 0x000e700000000a00 */
[----:B------:R-:W2:Y:S01]  /*00f0*/  LDC R7, c[0x0][0x3a0] ;  /* 0x0000e800ff077b82 */ /* 0x000ea20000000800 */
[----:B------:R-:W-:Y:S01]  /*0100*/  ULOP3.LUT UR4, UR4, 0x7ffffffc, URZ, 0xc0, !UPT ;  /* 0x7ffffffc04047892 */ /* 0x000fe2000f8ec0ff */
[----:B------:R-:W3:Y:S01]  /*0110*/  LDCU UR9, c[0x0][0x3a0] ;  /* 0x00007400ff0977ac */ /* 0x000ee20008000800 */
[----:B0-----:R-:W-:-:S04]  /*0120*/  UIADD3 UR5, UP0, UPT, UR6, 0x8, URZ ;  /* 0x0000000806057890 */ /* 0x001fc8000ff1e0ff */
[----:B------:R-:W-:Y:S01]  /*0130*/  UIADD3.X UR6, UPT, UPT, URZ, UR7, URZ, UP0, !UPT ;  /* 0x00000007ff067290 */ /* 0x000fe200087fe4ff */
[----:B------:R-:W-:Y:S01]  /*0140*/  IMAD.MOV.U32 R2, RZ, RZ, RZ ;  /* 0x000000ffff027224 */ /* 0x000fe200078e00ff */
[----:B------:R-:W-:Y:S01]  /*0150*/  MOV R6, UR4 ;  /* 0x0000000400067c02 */ /* 0x000fe20008000f00 */
[----:B-1----:R0:W5:Y:S01]  /*0160*/  LDG.E R9, desc[UR10][R4.64] ;  /* 0x0000000a04097981 */ /* 0x002162000c1e1900 */
[----:B------:R-:W-:Y:S01]  /*0170*/  UIADD3 UR7, UPT, UPT, -UR4, URZ, URZ ;  /* 0x000000ff04077290 */ /* 0x000fe2000fffe1ff */
[----:B0-----:R-:W-:Y:S02]  /*0180*/  IMAD.U32 R4, RZ, RZ, UR5 ;  /* 0x00000005ff047e24 */ /* 0x001fe4000f8e00ff */
[----:B--23--:R-:W-:-:S09]  /*0190*/  IMAD.U32 R5, RZ, RZ, UR6 ;  /* 0x00000006ff057e24 */ /* 0x00cfd2000f8e00ff */
.L_x_65:
[----:B------:R-:W2:Y:S01]  /*01a0*/  LDG.E R8, desc[UR10][R4.64+-0x4] ;  /* 0xfffffc0a04087981 */ /* 0x000ea2000c1e1900 */
[----:B------:R-:W-:-:S04]  /*01b0*/  UIADD3 UR7, UPT, UPT, UR7, 0x4, URZ ;  /* 0x0000000407077890 */ /* 0x000fc8000fffe0ff */
[----:B------:R-:W-:Y:S01]  /*01c0*/  UISETP.NE.AND UP0, UPT, UR7, URZ, UPT ;  /* 0x000000ff0700728c */ /* 0x000fe2000bf05270 */
[----:B--2--5:R-:W-:-:S05]  /*01d0*/  IMAD.IADD R0, R8, 0x1, -R9 ;  /* 0x0000000108007824 */ /* 0x024fca00078e0a09 */
[----:B------:R-:W-:-:S13]  /*01e0*/  ISETP.NE.AND P0, PT, R0, RZ, PT ;  /* 0x000000ff0000720c */ /* 0x000fda0003f05270 */
[----:B------:R-:W-:Y:S05]  /*01f0*/  @!P0 BRA `(.L_x_56) ;  /* 0x0000000000488947 */ /* 0x000fea0003800000 */
        /* <DEDUP_REMOVED lines=12> */
[----:B------:R-:W-:Y:S05]  /*02c0*/  CALL.REL.NOINC `($__internal_1_$__cuda_sm3x_div_rn_noftz_f32_slowpath) ;  /* 0x0000000400b87944 */ /* 0x000fea0003c00000 */
[----:B------:R-:W-:-:S07]  /*02d0*/  IMAD.MOV.U32 R9, RZ, RZ, R0 ;  /* 0x000000ffff097224 */ /* 0x000fce00078e0000 */
.L_x_58:
[----:B------:R-:W0:Y:S02]  /*02e0*/  F2I.CEIL.NTZ R9, R9 ;  /* 0x0000000900097305 */ /* 0x000e24000020b100 */
[----:B0-----:R-:W-:Y:S01]  /*02f0*/  IADD3 R2, PT, PT, R2, R9, RZ ;  /* 0x0000000902027210 */ /* 0x001fe20007ffe0ff */
[----:B------:R-:W-:Y:S06]  /*0300*/  BRA `(.L_x_56) ;  /* 0x0000000000047947 */ /* 0x000fec0003800000 */
.L_x_57:
[----:B------:R-:W-:-:S07]  /*0310*/  VIADD R2, R2, 0x1 ;  /* 0x0000000102027836 */ /* 0x000fce0000000000 */
.L_x_56:
[----:B------:R-:W2:Y:S02]  /*0320*/  LDG.E R9, desc[UR10][R4.64] ;  /* 0x0000000a04097981 */ /* 0x000ea4000c1e1900 */
[----:B--2---:R-:W-:-:S05]  /*0330*/  IMAD.IADD R8, R9, 0x1, -R8 ;  /* 0x0000000109087824 */ /* 0x004fca00078e0a08 */
[----:B------:R-:W-:-:S13]  /*0340*/  ISETP.NE.AND P0, PT, R8, RZ, PT ;  /* 0x000000ff0800720c */ /* 0x000fda0003f05270 */
[----:B------:R-:W-:Y:S05]  /*0350*/  @!P0 BRA `(.L_x_59) ;  /* 0x0000000000448947 */ /* 0x000fea0003800000 */
[----:B------:R-:W-:-:S13]  /*0360*/  ISETP.GT.AND P0, PT, R8, R7, PT ;  /* 0x000000070800720c */ /* 0x000fda0003f04270 */
[----:B------:R-:W-:Y:S01]  /*0370*/  @!P0 VIADD R2, R2, 0x1 ;  /* 0x0000000102028836 */ /* 0x000fe20000000000 */
[----:B------:R-:W-:Y:S06]  /*0380*/  @!P0 BRA `(.L_x_59) ;  /* 0x0000000000388947 */ /* 0x000fec0003800000 */
        /* <DEDUP_REMOVED lines=9> */
[----:B------:R-:W-:Y:S01]  /*0420*/  IMAD.MOV.U32 R0, RZ, RZ, R10 ;  /* 0x000000ffff007224 */ /* 0x000fe200078e000a */
[----:B------:R-:W-:-:S07]  /*0430*/  MOV R10, 0x450 ;  /* 0x00000450000a7802 */ /* 0x000fce0000000f00 */
[----:B------:R-:W-:Y:S05]  /*0440*/  CALL.REL.NOINC `($__internal_1_$__cuda_sm3x_div_rn_noftz_f32_slowpath) ;  /* 0x0000000400587944 */ /* 0x000fea0003c00000 */
.L_x_60:
[----:B------:R-:W0:Y:S02]  /*0450*/  F2I.CEIL.NTZ R11, R0 ;  /* 0x00000000000b7305 */ /* 0x000e24000020b100 */
[----:B0-----:R-:W-:-:S07]  /*0460*/  IADD3 R2, PT, PT, R2, R11, RZ ;  /* 0x0000000b02027210 */ /* 0x001fce0007ffe0ff */
.L_x_59:
        /* <DEDUP_REMOVED lines=19> */
.L_x_62:
[----:B------:R-:W0:Y:S02]  /*05a0*/  F2I.CEIL.NTZ R9, R0 ;  /* 0x0000000000097305 */ /* 0x000e24000020b100 */
[----:B0-----:R-:W-:-:S07]  /*05b0*/  IMAD.IADD R2, R2, 0x1, R9 ;  /* 0x0000000102027824 */ /* 0x001fce00078e0209 */
.L_x_61:
[----:B------:R-:W2:Y:S02]  /*05c0*/  LDG.E R9, desc[UR10][R4.64+0x8] ;  /* 0x0000080a04097981 */ /* 0x000ea4000c1e1900 */
[----:B--2---:R-:W-:-:S04]  /*05d0*/  IADD3 R8, PT, PT, -R8, R9, RZ ;  /* 0x0000000908087210 */ /* 0x004fc80007ffe1ff */
        /* <DEDUP_REMOVED lines=17> */
.L_x_64:
[----:B------:R-:W0:Y:S02]  /*06f0*/  F2I.CEIL.NTZ R11, R0 ;  /* 0x00000000000b7305 */ /* 0x000e24000020b100 */
[----:B0-----:R-:W-:-:S07]  /*0700*/  IMAD.IADD R2, R2, 0x1, R11 ;  /* 0x0000000102027824 */ /* 0x001fce00078e020b */
.L_x_63:
[----:B------:R-:W-:-:S05]  /*0710*/  IADD3 R4, P0, PT, R4, 0x10, RZ ;  /* 0x0000001004047810 */ /* 0x000fca0007f1e0ff */
[----:B------:R-:W-:Y:S01]  /*0720*/  IMAD.X R5, RZ, RZ, R5, P0 ;  /* 0x000000ffff057224 */ /* 0x000fe200000e0605 */
[----:B------:R-:W-:Y:S07]  /*0730*/  BRA.U UP0, `(.L_x_65) ;  /* 0xfffffff900987547 */ /* 0x000fee000b83ffff */
.L_x_55:
[----:B------:R-:W-:-:S09]  /*0740*/  UISETP.NE.AND UP0, UPT, UR8, URZ, UPT ;  /* 0x000000ff0800728c */ /* 0x000fd2000bf05270 */
[----:B------:R-:W-:Y:S05]  /*0750*/  BRA.U !UP0, `(.L_x_54) ;  /* 0x0000000108887547 */ /* 0x000fea000b800000 */
[----:B------:R-:W0:Y:S08]  /*0760*/  LDC.64 R8, c[0x0][0x388] ;  /* 0x0000e200ff087b82 */ /* 0x000e300000000a00 */
[----:B------:R-:W1:Y:S01]  /*0770*/  LDC R5, c[0x0][0x3a0] ;  /* 0x0000e800ff057b82 */ /* 0x000e620000000800 */
[----:B0-----:R-:W-:-:S05]  /*0780*/  IMAD.WIDE.U32 R8, R6, 0x4, R8 ;  /* 0x0000000406087825 */ /* 0x001fca00078e0008 */
[----:B------:R0:W5:Y:S01]  /*0790*/  LDG.E R4, desc[UR10][R8.64] ;  /* 0x0000000a08047981 */ /* 0x000162000c1e1900 */
[----:B------:R-:W-:Y:S01]  /*07a0*/  IADD3 R6, P0, PT, R8, 0x4, RZ ;  /* 0x0000000408067810 */ /* 0x000fe20007f1e0ff */
[----:B------:R-:W-:-:S03]  /*07b0*/  UIADD3 UR4, UPT, UPT, -UR8, URZ, URZ ;  /* 0x000000ff08047290 */ /* 0x000fc6000fffe1ff */
[----:B-1----:R-:W-:-:S09]  /*07c0*/  IADD3.X R7, PT, PT, RZ, R9, RZ, P0, !PT ;  /* 0x00000009ff077210 */ /* 0x002fd200007fe4ff */
.L_x_68:
[----:B0-----:R-:W2:Y:S01]  /*07d0*/  LDG.E R9, desc[UR10][R6.64] ;  /* 0x0000000a06097981 */ /* 0x001ea2000c1e1900 */
[----:B------:R-:W-:-:S04]  /*07e0*/  UIADD3 UR4, UPT, UPT, UR4, 0x1, URZ ;  /* 0x0000000104047890 */ /* 0x000fc8000fffe0ff */
[----:B------:R-:W-:Y:S01]  /*07f0*/  UISETP.NE.AND UP0, UPT, UR4, URZ, UPT ;  /* 0x000000ff0400728c */ /* 0x000fe2000bf05270 */
[----:B--2--5:R-:W-:Y:S02]  /*0800*/  IMAD.IADD R0, R9, 0x1, -R4 ;  /* 0x0000000109007824 */ /* 0x024fe400078e0a04 */
[----:B------:R-:W-:-:S03]  /*0810*/  IMAD.MOV.U32 R4, RZ, RZ, R9 ;  /* 0x000000ffff047224 */ /* 0x000fc600078e0009 */
        /* <DEDUP_REMOVED lines=17> */
.L_x_67:
[----:B------:R-:W0:Y:S02]  /*0930*/  F2I.CEIL.NTZ R9, R0 ;  /* 0x0000000000097305 */ /* 0x000e24000020b100 */
[----:B0-----:R-:W-:-:S07]  /*0940*/  IADD3 R2, PT, PT, R2, R9, RZ ;  /* 0x0000000902027210 */ /* 0x001fce0007ffe0ff */
.L_x_66:
[----:B------:R-:W-:-:S05]  /*0950*/  IADD3 R6, P0, PT, R6, 0x4, RZ ;  /* 0x0000000406067810 */ /* 0x000fca0007f1e0ff */
[----:B------:R-:W-:Y:S01]  /*0960*/  IMAD.X R7, RZ, RZ, R7, P0 ;  /* 0x000000ffff077224 */ /* 0x000fe200000e0607 */
[----:B------:R-:W-:Y:S07]  /*0970*/  BRA.U UP0, `(.L_x_68) ;  /* 0xfffffffd00947547 */ /* 0x000fee000b83ffff */
.L_x_54:
[----:B------:R-:W0:Y:S02]  /*0980*/  LDC.64 R4, c[0x0][0x380] ;  /* 0x0000e000ff047b82 */ /* 0x000e240000000a00 */
[----:B0-----:R-:W-:Y:S01]  /*0990*/  STG.E desc[UR10][R4.64], R2 ;  /* 0x0000000204007986 */ /* 0x001fe2000c10190a */
[----:B------:R-:W-:Y:S05]  /*09a0*/  EXIT ;  /* 0x000000000000794d */ /* 0x000fea0003800000 */
        .weak           $__internal_1_$__cuda_sm3x_div_rn_noftz_f32_slowpath
        .type           $__internal_1_$__cuda_sm3x_div_rn_noftz_f32_slowpath,@function
        .size           $__internal_1_$__cuda_sm3x_div_rn_noftz_f32_slowpath,(.L_x_230 - $__internal_1_$__cuda_sm3x_div_rn_noftz_f32_slowpath)
$__internal_1_$__cuda_sm3x_div_rn_noftz_f32_slowpath:
[----:B------:R-:W-:Y:S02]  /*09b0*/  SHF.R.U32.HI R11, RZ, 0x17, R3 ;  /* 0x00000017ff0b7819 */ /* 0x000fe40000011603 */
[----:B------:R-:W-:Y:S02]  /*09c0*/  SHF.R.U32.HI R12, RZ, 0x17, R0 ;  /* 0x00000017ff0c7819 */ /* 0x000fe40000011600 */
[----:B------:R-:W-:Y:S02]  /*09d0*/  LOP3.LUT R11, R11, 0xff, RZ, 0xc0, !PT ;  /* 0x000000ff0b0b7812 */ /* 0x000fe400078ec0ff */
[----:B------:R-:W-:Y:S02]  /*09e0*/  LOP3.LUT R16, R12, 0xff, RZ, 0xc0, !PT ;  /* 0x000000ff0c107812 */ /* 0x000fe400078ec0ff */
[----:B------:R-:W-:Y:S01]  /*09f0*/  MOV R13, R3 ;  /* 0x00000003000d7202 */ /* 0x000fe20000000f00 */
        /* <DEDUP_REMOVED lines=27> */
[----:B------:R-:W-:-:S03]  /*0bb0*/  @!P1 FFMA R13, R3, 1.84467440737095516160e+19, RZ ;  /* 0x5f800000030d9823 */ /* 0x000fc600000000ff */
[----:B------:R-:W-:-:S07]  /*0bc0*/  @!P1 IADD3 R12, PT, PT, R12, 0x40, RZ ;  /* 0x000000400c0c9810 */ /* 0x000fce0007ffe0ff */
.L_x_69:
[----:B------:R-:W-:Y:S01]  /*0bd0*/  LEA R14, R11, 0xc0800000, 0x17 ;  /* 0xc08000000b0e7811 */ /* 0x000fe200078eb8ff */
[----:B------:R-:W-:-:S04]  /*0be0*/  VIADD R16, R16, 0xffffff81 ;  /* 0xffffff8110107836 */ /* 0x000fc80000000000 */
[----:B------:R-:W-:Y:S02]  /*0bf0*/  IMAD.IADD R17, R13, 0x1, -R14 ;  /* 0x000000010d117824 */ /* 0x000fe400078e0a0e */
[C---:B------:R-:W-:Y:S02]  /*0c00*/  IMAD R0, R16.reuse, -0x800000, R0 ;  /* 0xff80000010007824 */ /* 0x040fe400078e0200 */
[----:B------:R0:W1:Y:S01]  /*0c10*/  MUFU.RCP R13, R17 ;  /* 0x00000011000d7308 */ /* 0x0000620000001000 */
[----:B------:R-:W-:Y:S01]  /*0c20*/  FADD.FTZ R15, -R17, -RZ ;  /* 0x800000ff110f7221 */ /* 0x000fe20000010100 */
[----:B0-----:R-:W-:-:S05]  /*0c30*/  IADD3 R17, PT, PT, R16, 0x7f, -R11 ;  /* 0x0000007f10117810 */ /* 0x001fca0007ffe80b */
[----:B------:R-:W-:Y:S02]  /*0c40*/  IMAD.IADD R17, R17, 0x1, R12 ;  /* 0x0000000111117824 */ /* 0x000fe400078e020c */
[----:B-1----:R-:W-:-:S04]  /*0c50*/  FFMA R14, R13, R15, 1 ;  /* 0x3f8000000d0e7423 */ /* 0x002fc8000000000f */
[----:B------:R-:W-:-:S04]  /*0c60*/  FFMA R13, R13, R14, R13 ;  /* 0x0000000e0d0d7223 */ /* 0x000fc8000000000d */
[----:B------:R-:W-:-:S04]  /*0c70*/  FFMA R14, R0, R13, RZ ;  /* 0x0000000d000e7223 */ /* 0x000fc800000000ff */
[----:B------:R-:W-:-:S04]  /*0c80*/  FFMA R18, R15, R14, R0 ;  /* 0x0000000e0f127223 */ /* 0x000fc80000000000 */
[----:B------:R-:W-:-:S04]  /*0c90*/  FFMA R14, R13, R18, R14 ;  /* 0x000000120d0e7223 */ /* 0x000fc8000000000e */
[----:B------:R-:W-:-:S04]  /*0ca0*/  FFMA R15, R15, R14, R0 ;  /* 0x0000000e0f0f7223 */ /* 0x000fc80000000000 */
[----:B------:R-:W-:-:S05]  /*0cb0*/  FFMA R0, R13, R15, R14 ;  /* 0x0000000f0d007223 */ /* 0x000fca000000000e */
[----:B------:R-:W-:-:S04]  /*0cc0*/  SHF.R.U32.HI R11, RZ, 0x17, R0 ;  /* 0x00000017ff0b7819 */ /* 0x000fc80000011600 */
[----:B------:R-:W-:-:S04]  /*0cd0*/  LOP3.LUT R11, R11, 0xff, RZ, 0xc0, !PT ;  /* 0x000000ff0b0b7812 */ /* 0x000fc800078ec0ff */
[----:B------:R-:W-:-:S05]  /*0ce0*/  IADD3 R16, PT, PT, R11, R17, RZ ;  /* 0x000000110b107210 */ /* 0x000fca0007ffe0ff */
        /* <DEDUP_REMOVED lines=10> */
[-CC-:B------:R-:W-:Y:S01]  /*0d90*/  FFMA.RZ R11, R13, R15.reuse, R14.reuse ;  /* 0x0000000f0d0b7223 */ /* 0x180fe2000000c00e */
[C---:B------:R-:W-:Y:S02]  /*0da0*/  ISETP.NE.AND P2, PT, R16.reuse, RZ, PT ;  /* 0x000000ff1000720c */ /* 0x040fe40003f45270 */
[C---:B------:R-:W-:Y:S02]  /*0db0*/  ISETP.NE.AND P1, PT, R16.reuse, RZ, PT ;  /* 0x000000ff1000720c */ /* 0x040fe40003f25270 */
[----:B------:R-:W-:Y:S01]  /*0dc0*/  LOP3.LUT R12, R11, 0x7fffff, RZ, 0xc0, !PT ;  /* 0x007fffff0b0c7812 */ /* 0x000fe200078ec0ff */
[CCC-:B------:R-:W-:Y:S01]  /*0dd0*/  FFMA.RP R11, R13.reuse, R15.reuse, R14.reuse ;  /* 0x0000000f0d0b7223 */ /* 0x1c0fe2000000800e */
[----:B------:R-:W-:Y:S01]  /*0de0*/  FFMA.RM R14, R13, R15, R14 ;  /* 0x0000000f0d0e7223 */ /* 0x000fe2000000400e */
[----:B------:R-:W-:Y:S01]  /*0df0*/  VIADD R13, R16, 0x20 ;  /* 0x00000020100d7836 */ /* 0x000fe20000000000 */
[----:B------:R-:W-:Y:S01]  /*0e00*/  LOP3.LUT R12, R12, 0x800000, RZ, 0xfc, !PT ;  /* 0x008000000c0c7812 */ /* 0x000fe200078efcff */
[----:B------:R-:W-:-:S02]  /*0e10*/  IMAD.MOV R15, RZ, RZ, -R16 ;  /* 0x000000ffff0f7224 */ /* 0x000fc400078e0a10 */
        /* <DEDUP_REMOVED lines=9> */
[----:B------:R-:W-:-:S04]  /*0eb0*/  LOP3.LUT R12, R12, R11, RZ, 0xc0, !PT ;  /* 0x0000000b0c0c7212 */ /* 0x000fc800078ec0ff */
[----:B------:R-:W-:-:S04]  /*0ec0*/  IADD3 R13, PT, PT, R13, R12, RZ ;  /* 0x0000000c0d0d7210 */ /* 0x000fc80007ffe0ff */
[----:B------:R-:W-:Y:S01]  /*0ed0*/  LOP3.LUT R0, R13, R0, RZ, 0xfc, !PT ;  /* 0x000000000d007212 */ /* 0x000fe200078efcff */
[----:B------:R-:W-:Y:S06]  /*0ee0*/  BRA `(.L_x_76) ;  /* 0x0000000000347947 */ /* 0x000fec0003800000 */
.L_x_75:
[----:B------:R-:W-:-:S04]  /*0ef0*/  LOP3.LUT R0, R0, 0x80000000, RZ, 0xc0, !PT ;  /* 0x8000000000007812 */ /* 0x000fc800078ec0ff */
[----:B------:R-:W-:Y:S01]  /*0f00*/  LOP3.LUT R0, R0, 0x7f800000, RZ, 0xfc, !PT ;  /* 0x7f80000000007812 */ /* 0x000fe200078efcff */
[----:B------:R-:W-:Y:S06]  /*0f10*/  BRA `(.L_x_76) ;  /* 0x0000000000287947 */ /* 0x000fec0003800000 */
.L_x_74:
[----:B------:R-:W-:Y:S01]  /*0f20*/  IMAD R0, R17, 0x800000, R0 ;  /* 0x0080000011007824 */ /* 0x000fe200078e0200 */
[----:B------:R-:W-:Y:S06]  /*0f30*/  BRA `(.L_x_76) ;  /* 0x0000000000207947 */ /* 0x000fec0003800000 */
.L_x_73:
[----:B------:R-:W-:-:S04]  /*0f40*/  LOP3.LUT R0, R13, 0x80000000, R0, 0x48, !PT ;  /* 0x800000000d007812 */ /* 0x000fc800078e4800 */
[----:B------:R-:W-:Y:S01]  /*0f50*/  LOP3.LUT R0, R0, 0x7f800000, RZ, 0xfc, !PT ;  /* 0x7f80000000007812 */ /* 0x000fe200078efcff */
[----:B------:R-:W-:Y:S06]  /*0f60*/  BRA `(.L_x_76) ;  /* 0x0000000000147947 */ /* 0x000fec0003800000 */
.L_x_72:
[----:B------:R-:W-:Y:S01]  /*0f70*/  LOP3.LUT R0, R13, 0x80000000, R0, 0x48, !PT ;  /* 0x800000000d007812 */ /* 0x000fe200078e4800 */
[----:B------:R-:W-:Y:S06]  /*0f80*/  BRA `(.L_x_76) ;  /* 0x00000000000c7947 */ /* 0x000fec0003800000 */
.L_x_71:
[----:B------:R-:W0:Y:S01]  /*0f90*/  MUFU.RSQ R0, -QNAN ;  /* 0xffc0000000007908 */ /* 0x000e220000001400 */
[----:B------:R-:W-:Y:S05]  /*0fa0*/  BRA `(.L_x_76) ;  /* 0x0000000000047947 */ /* 0x000fea0003800000 */
.L_x_70:
[----:B------:R-:W-:-:S07]  /*0fb0*/  FADD.FTZ R0, R0, R3 ;  /* 0x0000000300007221 */ /* 0x000fce0000010000 */
.L_x_76:
[----:B------:R-:W-:-:S04]  /*0fc0*/  IMAD.MOV.U32 R11, RZ, RZ, 0x0 ;  /* 0x00000000ff0b7424 */ /* 0x000fc800078e00ff */
[----:B0-----:R-:W-:Y:S05]  /*0fd0*/  RET.REL.NODEC R10 `(_Z20count_workload_splitPiPKiiS1_i) ;  /* 0xfffffff00a087950 */ /* 0x001fea0003c3ffff */
.L_x_77:
        /* <DEDUP_REMOVED lines=10> */
.L_x_230:


//--------------------- .text._Z13ewiseNotEqualPfiPKfS1_ --------------------------
	.section	.text._Z13ewiseNotEqualPfiPKfS1_,"ax",@progbits
	.align	128
        .global         _Z13ewiseNotEqualPfiPKfS1_
        .type           _Z13ewiseNotEqualPfiPKfS1_,@function
        .size           _Z13ewiseNotEqualPfiPKfS1_,(.L_x_238 - _Z13ewiseNotEqualPfiPKfS1_)
        .other          _Z13ewiseNotEqualPfiPKfS1_,@"STO_CUDA_ENTRY STV_DEFAULT"
_Z13ewiseNotEqualPfiPKfS1_:
.text._Z13ewiseNotEqualPfiPKfS1_:
[----:B------:R-:W-:Y:S01]  /*0000*/  LDC R1, c[0x0][0x37c] ;  /* 0x0000df00ff017b82 */ /* 0x000fe20000000800 */
[----:B------:R-:W0:Y:S07]  /*0010*/  S2R R9, SR_TID.X ;  /* 0x0000000000097919 */ /* 0x000e2e0000002100 */
[----:B------:R-:W1:Y:S01]  /*0020*/  S2UR UR4, SR_CTAID.X ;  /* 0x00000000000479c3 */ /* 0x000e620000002500 */
[----:B------:R-:W2:Y:S01]  /*0030*/  LDCU UR5, c[0x0][0x388] ;  /* 0x00007100ff0577ac */ /* 0x000ea20008000800 */
[----:B-1----:R-:W-:-:S06]  /*0040*/  USHF.L.U32 UR4, UR4, 0xa, URZ ;  /* 0x0000000a04047899 */ /* 0x002fcc00080006ff */
[----:B0-----:R-:W-:-:S04]  /*0050*/  LOP3.LUT R9, R9, UR4, RZ, 0xfc, !PT ;  /* 0x0000000409097c12 */ /* 0x001fc8000f8efcff */
[----:B--2---:R-:W-:-:S13]  /*0060*/  ISETP.GE.U32.AND P0, PT, R9, UR5, PT ;  /* 0x0000000509007c0c */ /* 0x004fda000bf06070 */
[----:B------:R-:W-:Y:S05]  /*0070*/  @P0 EXIT ;  /* 0x000000000000094d */ /* 0x000fea0003800000 */
[----:B------:R-:W0:Y:S01]  /*0080*/  LDC.64 R2, c[0x0][0x390] ;  /* 0x0000e400ff027b82 */ /* 0x000e220000000a00 */
[----:B------:R-:W1:Y:S07]  /*0090*/  LDCU.64 UR4, c[0x0][0x358] ;  /* 0x00006b00ff0477ac */ /* 0x000e6e0008000a00 */
[----:B------:R-:W2:Y:S08]  /*00a0*/  LDC.64 R4, c[0x0][0x398] ;  /* 0x0000e600ff047b82 */ /* 0x000eb00000000a00 */
[----:B------:R-:W3:Y:S01]  /*00b0*/  LDC.64 R6, c[0x0][0x380] ;  /* 0x0000e000ff067b82 */ /* 0x000ee20000000a00 */
[----:B0-----:R-:W-:-:S06]  /*00c0*/  IMAD.WIDE.U32 R2, R9, 0x4, R2 ;  /* 0x0000000409027825 */ /* 0x001fcc00078e0002 */
[----:B-1----:R-:W4:Y:S01]  /*00d0*/  LDG.E R2, desc[UR4][R2.64] ;  /* 0x0000000402027981 */ /* 0x002f22000c1e1900 */
[----:B--2---:R-:W-:-:S06]  /*00e0*/  IMAD.WIDE.U32 R4, R9, 0x4, R4 ;  /* 0x0000000409047825 */ /* 0x004fcc00078e0004 */
[----:B------:R-:W4:Y:S01]  /*00f0*/  LDG.E R5, desc[UR4][R4.64] ;  /* 0x0000000404057981 */ /* 0x000f22000c1e1900 */
[----:B---3--:R-:W-:Y:S01]  /*0100*/  IMAD.WIDE.U32 R6, R9, 0x4, R6 ;  /* 0x0000000409067825 */ /* 0x008fe200078e0006 */
[----:B----4-:R-:W-:-:S05]  /*0110*/  FSET.BF.NEU.AND R9, R2, R5, PT ;  /* 0x000000050209720a */ /* 0x010fca000380d000 */
[----:B------:R-:W-:Y:S01]  /*0120*/  STG.E desc[UR4][R6.64], R9 ;  /* 0x0000000906007986 */ /* 0x000fe2000c101904 */
[----:B------:R-:W-:Y:S05]  /*0130*/  EXIT ;  /* 0x000000000000794d */ /* 0x000fea0003800000 */
.L_x_78:
        /* <DEDUP_REMOVED lines=12> */
.L_x_238:


//--------------------- .text._Z13extractGatherPfiPKf --------------------------
	.section	.text._Z13extractGatherPfiPKf,"ax",@progbits
	.align	128
        .global         _Z13extractGatherPfiPKf
        .type           _Z13extractGatherPfiPKf,@function
        .size           _Z13extractGatherPfiPKf,(.L_x_239 - _Z13extractGatherPfiPKf)
        .other          _Z13extractGatherPfiPKf,@"STO_CUDA_ENTRY STV_DEFAULT"
_Z13extractGatherPfiPKf:
.text._Z13extractGatherPfiPKf:
        /* <DEDUP_REMOVED lines=9> */
[----:B------:R-:W1:Y:S01]  /*0090*/  LDCU.64 UR4, c[0x0][0x358] ;  /* 0x00006b00ff0477ac */ /* 0x000e620008000a00 */
[----:B0-----:R-:W-:-:S06]  /*00a0*/  IMAD.WIDE.U32 R2, R9, 0x4, R4 ;  /* 0x0000000409027825 */ /* 0x001fcc00078e0004 */
[----:B-1----:R-:W2:Y:S02]  /*00b0*/  LDG.E R2, desc[UR4][R2.64] ;  /* 0x0000000402027981 */ /* 0x002ea4000c1e1900 */
[----:B--2---:R-:W0:Y:S02]  /*00c0*/  F2I.TRUNC.NTZ R7, R2 ;  /* 0x0000000200077305 */ /* 0x004e24000020f100 */
[----:B0-----:R-:W-:Y:S02]  /*00d0*/  IMAD.WIDE R4, R7, 0x4, R4 ;  /* 0x0000000407047825 */ /* 0x001fe400078e0204 */
[----:B------:R-:W0:Y:S04]  /*00e0*/  LDC.64 R6, c[0x0][0x380] ;  /* 0x0000e000ff067b82 */ /* 0x000e280000000a00 */
[----:B------:R-:W2:Y:S01]  /*00f0*/  LDG.E R5, desc[UR4][R4.64] ;  /* 0x0000000404057981 */ /* 0x000ea2000c1e1900 */
[----:B0-----:R-:W-:-:S05]  /*0100*/  IMAD.WIDE.U32 R6, R9, 0x4, R6 ;  /* 0x0000000409067825 */ /* 0x001fca00078e0006 */
[----:B--2---:R-:W-:Y:S01]  /*0110*/  STG.E desc[UR4][R6.64], R5 ;  /* 0x0000000506007986 */ /* 0x004fe2000c101904 */
[----:B------:R-:W-:Y:S05]  /*0120*/  EXIT ;  /* 0x000000000000794d */ /* 0x000fea0003800000 */
.L_x_79:
        /* <DEDUP_REMOVED lines=13> */
.L_x_239:


//--------------------- .text._Z13assignScatterPfiPKfS1_ --------------------------
	.section	.text._Z13assignScatterPfiPKfS1_,"ax",@progbits
	.align	128
        .global         _Z13assignScatterPfiPKfS1_
        .type           _Z13assignScatterPfiPKfS1_,@function
        .size           _Z13assignScatterPfiPKfS1_,(.L_x_240 - _Z13assignScatterPfiPKfS1_)
        .other          _Z13assignScatterPfiPKfS1_,@"STO_CUDA_ENTRY STV_DEFAULT"
_Z13assignScatterPfiPKfS1_:
.text._Z13assignScatterPfiPKfS1_:
        /* <DEDUP_REMOVED lines=10> */
[----:B------:R-:W2:Y:S01]  /*00a0*/  LDC.64 R2, c[0x0][0x390] ;  /* 0x0000e400ff027b82 */ /* 0x000ea20000000a00 */
[----:B0-----:R-:W-:-:S06]  /*00b0*/  IMAD.WIDE.U32 R4, R7, 0x4, R4 ;  /* 0x0000000407047825 */ /* 0x001fcc00078e0004 */
[----:B-1----:R-:W3:Y:S01]  /*00c0*/  LDG.E R4, desc[UR4][R4.64] ;  /* 0x0000000404047981 */ /* 0x002ee2000c1e1900 */
[----:B--2---:R-:W-:Y:S02]  /*00d0*/  IMAD.WIDE.U32 R2, R7, 0x4, R2 ;  /* 0x0000000407027825 */ /* 0x004fe400078e0002 */
[----:B------:R-:W0:Y:S04]  /*00e0*/  LDC.64 R6, c[0x0][0x380] ;  /* 0x0000e000ff067b82 */ /* 0x000e280000000a00 */
[----:B------:R-:W2:Y:S01]  /*00f0*/  LDG.E R3, desc[UR4][R2.64] ;  /* 0x0000000402037981 */ /* 0x000ea2000c1e1900 */
[----:B---3--:R-:W0:Y:S02]  /*0100*/  F2I.TRUNC.NTZ R9, R4 ;  /* 0x0000000400097305 */ /* 0x008e24000020f100 */
[----:B0-----:R-:W-:-:S05]  /*0110*/  IMAD.WIDE R6, R9, 0x4, R6 ;  /* 0x0000000409067825 */ /* 0x001fca00078e0206 */
[----:B--2---:R-:W-:Y:S01]  /*0120*/  STG.E desc[UR4][R6.64], R3 ;  /* 0x0000000306007986 */ /* 0x004fe2000c101904 */
[----:B------:R-:W-:Y:S05]  /*0130*/  EXIT ;  /* 0x000000000000794d */ /* 0x000fea0003800000 */
.L_x_80:
        /* <DEDUP_REMOVED lines=12> */
.L_x_240:


//--------------------- .text._Z13resetErrorptrPf --------------------------
	.section	.text._Z13resetErrorptrPf,"ax",@progbits
	.align	128
        .global         _Z13resetErrorptrPf
        .type           _Z13resetErrorptrPf,@function
        .size           _Z13resetErrorptrPf,(.L_x_241 - _Z13resetErrorptrPf)
        .other          _Z13resetErrorptrPf,@"STO_CUDA_ENTRY STV_DEFAULT"
_Z13resetErrorptrPf:
.text._Z13resetErrorptrPf:
[----:B------:R-:W-:Y:S08]  /*0000*/  LDC R1, c[0x0][0x37c] ;  /* 0x0000df00ff017b82 */ /* 0x000ff00000000800 */
[----:B------:R-:W0:Y:S01]  /*0010*/  LDC.64 R2, c[0x0][0x380] ;  /* 0x0000e000ff027b82 */ /* 0x000e220000000a00 */
[----:B------:R-:W0:Y:S02]  /*0020*/  LDCU.64 UR4, c[0x0][0x358] ;  /* 0x00006b00ff0477ac */ /* 0x000e240008000a00 */
[----:B0-----:R-:W-:Y:S01]  /*0030*/  STG.E desc[UR4][R2.64], RZ ;  /* 0x000000ff02007986 */ /* 0x001fe2000c101904 */
[----:B------:R-:W-:Y:S05]  /*0040*/  EXIT ;  /* 0x000000000000794d */ /* 0x000fea0003800000 */
.L_x_81:
        /* <DEDUP_REMOVED lines=11> */
.L_x_241:


//--------------------- .text._Z9reduceAddPfiPKf  --------------------------
	.section	.text._Z9reduceAddPfiPKf,"ax",@progbits
	.align	128
        .global         _Z9reduceAddPfiPKf
        .type           _Z9reduceAddPfiPKf,@function
        .size           _Z9reduceAddPfiPKf,(.L_x_242 - _Z9reduceAddPfiPKf)
        .other          _Z9reduceAddPfiPKf,@"STO_CUDA_ENTRY STV_DEFAULT"
_Z9reduceAddPfiPKf:
.text._Z9reduceAddPfiPKf:
        /* <DEDUP_REMOVED lines=11> */
[----:B-1----:R-:W2:Y:S01]  /*00b0*/  LDG.E R3, desc[UR4][R2.64] ;  /* 0x0000000402037981 */ /* 0x002ea2000c1e1900 */
[----:B------:R-:W2:Y:S03]  /*00c0*/  LDC.64 R4, c[0x0][0x380] ;  /* 0x0000e000ff047b82 */ /* 0x000ea60000000a00 */
[----:B--2---:R-:W-:Y:S01]  /*00d0*/  REDG.E.ADD.F32.FTZ.RN.STRONG.GPU desc[UR4][R4.64], R3 ;  /* 0x00000003040079a6 */ /* 0x004fe2000c12f304 */
[----:B------:R-:W-:Y:S05]  /*00e0*/  EXIT ;  /* 0x000000000000794d */ /* 0x000fea0003800000 */
.L_x_82:
        /* <DEDUP_REMOVED lines=9> */
.L_x_242:


//--------------------- .text._Z8ewiseMulPfiPKfS1_ --------------------------
	.section	.text._Z8ewiseMulPfiPKfS1_,"ax",@progbits
	.align	128
        .global         _Z8ewiseMulPfiPKfS1_
        .type           _Z8ewiseMulPfiPKfS1_,@function
        .size           _Z8ewiseMulPfiPKfS1_,(.L_x_243 - _Z8ewiseMulPfiPKfS1_)
        .other          _Z8ewiseMulPfiPKfS1_,@"STO_CUDA_ENTRY STV_DEFAULT"
_Z8ewiseMulPfiPKfS1_:
.text._Z8ewiseMulPfiPKfS1_:
        /* <DEDUP_REMOVED lines=16> */
[----:B---3--:R-:W-:-:S04]  /*0100*/  IMAD.WIDE.U32 R6, R9, 0x4, R6 ;  /* 0x0000000409067825 */ /* 0x008fc800078e0006 */
[----:B----4-:R-:W-:-:S05]  /*0110*/  FMUL R9, R2, R5 ;  /* 0x0000000502097220 */ /* 0x010fca0000400000 */
[----:B------:R-:W-:Y:S01]  /*0120*/  STG.E desc[UR4][R6.64], R9 ;  /* 0x0000000906007986 */ /* 0x000fe2000c101904 */
[----:B------:R-:W-:Y:S05]  /*0130*/  EXIT ;  /* 0x000000000000794d */ /* 0x000fea0003800000 */
.L_x_83:
        /* <DEDUP_REMOVED lines=12> */
.L_x_243:


//--------------------- .text._Z11ewiseSubVecPfiPKfS1_ --------------------------
	.section	.text._Z11ewiseSubVecPfiPKfS1_,"ax",@progbits
	.align	128
        .global         _Z11ewiseSubVecPfiPKfS1_
        .type           _Z11ewiseSubVecPfiPKfS1_,@function
        .size           _Z11ewiseSubVecPfiPKfS1_,(.L_x_244 - _Z11ewiseSubVecPfiPKfS1_)
        .other          _Z11ewiseSubVecPfiPKfS1_,@"STO_CUDA_ENTRY STV_DEFAULT"
_Z11ewiseSubVecPfiPKfS1_:
.text._Z11ewiseSubVecPfiPKfS1_:
        /* <DEDUP_REMOVED lines=17> */
[----:B----4-:R-:W-:-:S05]  /*0110*/  FADD R9, R2, -R5 ;  /* 0x8000000502097221 */ /* 0x010fca0000000000 */
[----:B------:R-:W-:Y:S01]  /*0120*/  STG.E desc[UR4][R6.64], R9 ;  /* 0x0000000906007986 */ /* 0x000fe2000c101904 */
[----:B------:R-:W-:Y:S05]  /*0130*/  EXIT ;  /* 0x000000000000794d */ /* 0x000fea0003800000 */
.L_x_84:
        /* <DEDUP_REMOVED lines=12> */
.L_x_244:


//--------------------- .text._Z11ewiseAddValPfiPKff --------------------------
	.section	.text._Z11ewiseAddValPfiPKff,"ax",@progbits
	.align	128
        .global         _Z11ewiseAddValPfiPKff
        .type           _Z11ewiseAddValPfiPKff,@function
        .size           _Z11ewiseAddValPfiPKff,(.L_x_245 - _Z11ewiseAddValPfiPKff)
        .other          _Z11ewiseAddValPfiPKff,@"STO_CUDA_ENTRY STV_DEFAULT"
_Z11ewiseAddValPfiPKff:
.text._Z11ewiseAddValPfiPKff:
        /* <DEDUP_REMOVED lines=10> */
[----:B------:R-:W2:Y:S06]  /*00a0*/  LDCU UR6, c[0x0][0x398] ;  /* 0x00007300ff0677ac */ /* 0x000eac0008000800 */
[----:B------:R-:W3:Y:S01]  /*00b0*/  LDC.64 R4, c[0x0][0x380] ;  /* 0x0000e000ff047b82 */ /* 0x000ee20000000a00 */
[----:B0-----:R-:W-:-:S06]  /*00c0*/  IMAD.WIDE.U32 R2, R7, 0x4, R2 ;  /* 0x0000000407027825 */ /* 0x001fcc00078e0002 */
[----:B-1----:R-:W2:Y:S01]  /*00d0*/  LDG.E R2, desc[UR4][R2.64] ;  /* 0x0000000402027981 */ /* 0x002ea2000c1e1900 */
[----:B---3--:R-:W-:-:S04]  /*00e0*/  IMAD.WIDE.U32 R4, R7, 0x4, R4 ;  /* 0x0000000407047825 */ /* 0x008fc800078e0004 */
[----:B--2---:R-:W-:-:S05]  /*00f0*/  FADD R7, R2, UR6 ;  /* 0x0000000602077e21 */ /* 0x004fca0008000000 */
[----:B------:R-:W-:Y:S01]  /*0100*/  STG.E desc[UR4][R4.64], R7 ;  /* 0x0000000704007986 */ /* 0x000fe2000c101904 */
[----:B------:R-:W-:Y:S05]  /*0110*/  EXIT ;  /* 0x000000000000794d */ /* 0x000fea0003800000 */
.L_x_85:
        /* <DEDUP_REMOVED lines=14> */
.L_x_245:


//--------------------- .text._Z7fillValPfif      --------------------------
	.section	.text._Z7fillValPfif,"ax",@progbits
	.align	128
        .global         _Z7fillValPfif
        .type           _Z7fillValPfif,@function
        .size           _Z7fillValPfif,(.L_x_246 - _Z7fillValPfif)
        .other          _Z7fillValPfif,@"STO_CUDA_ENTRY STV_DEFAULT"
_Z7fillValPfif:
.text._Z7fillValPfif:
        /* <DEDUP_REMOVED lines=10> */
[----:B------:R-:W1:Y:S01]  /*00a0*/  LDC R7, c[0x0][0x38c] ;  /* 0x0000e300ff077b82 */ /* 0x000e620000000800 */
[----:B0-----:R-:W-:-:S05]  /*00b0*/  IMAD.WIDE.U32 R2, R5, 0x4, R2 ;  /* 0x0000000405027825 */ /* 0x001fca00078e0002 */
[----:B-1----:R-:W-:Y:S01]  /*00c0*/  STG.E desc[UR4][R2.64], R7 ;  /* 0x0000000702007986 */ /* 0x002fe2000c101904 */
[----:B------:R-:W-:Y:S05]  /*00d0*/  EXIT ;  /* 0x000000000000794d */ /* 0x000fea0003800000 */
.L_x_86:
        /* <DEDUP_REMOVED lines=10> */
.L_x_246:


//--------------------- .text._Z9assignMaxPjiPKjj --------------------------
	.section	.text._Z9assignMaxPjiPKjj,"ax",@progbits
	.align	128
        .global         _Z9assignMaxPjiPKjj
        .type           _Z9assignMaxPjiPKjj,@function
        .size           _Z9assignMaxPjiPKjj,(.L_x_247 - _Z9assignMaxPjiPKjj)
        .other          _Z9assignMaxPjiPKjj,@"STO_CUDA_ENTRY STV_DEFAULT"
_Z9assignMaxPjiPKjj:
.text._Z9assignMaxPjiPKjj:
        /* <DEDUP_REMOVED lines=13> */
[----:B------:R-:W0:Y:S01]  /*00d0*/  LDCU UR6, c[0x0][0x398] ;  /* 0x00007300ff0677ac */ /* 0x000e220008000800 */
[----:B--2---:R-:W-:Y:S01]  /*00e0*/  IMAD.WIDE.U32 R4, R7, 0x4, R4 ;  /* 0x0000000407047825 */ /* 0x004fe200078e0004 */
[----:B------:R-:W-:Y:S01]  /*00f0*/  BSSY.RECONVERGENT B0, `(.L_x_87) ;  /* 0x0000005000007945 */ /* 0x000fe20003800200 */
[----:B0-----:R-:W-:Y:S02]  /*0100*/  MOV R7, UR6 ;  /* 0x0000000600077c02 */ /* 0x001fe40008000f00 */
[----:B---3--:R-:W-:-:S13]  /*0110*/  ISETP.NE.AND P0, PT, R2, RZ, PT ;  /* 0x000000ff0200720c */ /* 0x008fda0003f05270 */
[----:B------:R-:W-:Y:S05]  /*0120*/  @!P0 BRA `(.L_x_88) ;  /* 0x0000000000048947 */ /* 0x000fea0003800000 */
[----:B------:R0:W5:Y:S02]  /*0130*/  LDG.E R7, desc[UR4][R4.64] ;  /* 0x0000000404077981 */ /* 0x000164000c1e1900 */
.L_x_88:
[----:B------:R-:W-:Y:S05]  /*0140*/  BSYNC.RECONVERGENT B0 ;  /* 0x0000000000007941 */ /* 0x000fea0003800200 */
.L_x_87:
[----:B-----5:R-:W-:Y:S01]  /*0150*/  STG.E desc[UR4][R4.64], R7 ;  /* 0x0000000704007986 */ /* 0x020fe2000c101904 */
[----:B------:R-:W-:Y:S05]  /*0160*/  EXIT ;  /* 0x000000000000794d */ /* 0x000fea0003800000 */
.L_x_89:
        /* <DEDUP_REMOVED lines=9> */
.L_x_247:


//--------------------- .text._Z8ewiseMinPjiPKjS1_ --------------------------
	.section	.text._Z8ewiseMinPjiPKjS1_,"ax",@progbits
	.align	128
        .global         _Z8ewiseMinPjiPKjS1_
        .type           _Z8ewiseMinPjiPKjS1_,@function
        .size           _Z8ewiseMinPjiPKjS1_,(.L_x_248 - _Z8ewiseMinPjiPKjS1_)
        .other          _Z8ewiseMinPjiPKjS1_,@"STO_CUDA_ENTRY STV_DEFAULT"
_Z8ewiseMinPjiPKjS1_:
.text._Z8ewiseMinPjiPKjS1_:
        /* <DEDUP_REMOVED lines=17> */
[----:B----4-:R-:W-:-:S05]  /*0110*/  VIMNMX.U32 R9, PT, PT, R2, R5, PT ;  /* 0x0000000502097248 */ /* 0x010fca0003fe0000 */
[----:B------:R-:W-:Y:S01]  /*0120*/  STG.E desc[UR4][R6.64], R9 ;  /* 0x0000000906007986 */ /* 0x000fe2000c101904 */
[----:B------:R-:W-:Y:S05]  /*0130*/  EXIT ;  /* 0x000000000000794d */ /* 0x000fea0003800000 */
.L_x_90:
        /* <DEDUP_REMOVED lines=12> */
.L_x_248:


//--------------------- .text._Z9ewiseLessPjiPKjS1_ --------------------------
	.section	.text._Z9ewiseLessPjiPKjS1_,"ax",@progbits
	.align	128
        .global         _Z9ewiseLessPjiPKjS1_
        .type           _Z9ewiseLessPjiPKjS1_,@function
        .size           _Z9ewiseLessPjiPKjS1_,(.L_x_249 - _Z9ewiseLessPjiPKjS1_)
        .other          _Z9ewiseLessPjiPKjS1_,@"STO_CUDA_ENTRY STV_DEFAULT"
_Z9ewiseLessPjiPKjS1_:
.text._Z9ewiseLessPjiPKjS1_:
        /* <DEDUP_REMOVED lines=17> */
[----:B----4-:R-:W-:-:S04]  /*0110*/  ISETP.GE.U32.AND P0, PT, R2, R5, PT ;  /* 0x000000050200720c */ /* 0x010fc80003f06070 */
[----:B------:R-:W-:-:S05]  /*0120*/  SEL R9, RZ, 0x1, P0 ;  /* 0x00000001ff097807 */ /* 0x000fca0000000000 */
[----:B------:R-:W-:Y:S01]  /*0130*/  STG.E desc[UR4][R6.64], R9 ;  /* 0x0000000906007986 */ /* 0x000fe2000c101904 */
[----:B------:R-:W-:Y:S05]  /*0140*/  EXIT ;  /* 0x000000000000794d */ /* 0x000fea0003800000 */
.L_x_91:
        /* <DEDUP_REMOVED lines=11> */
.L_x_249:


//--------------------- .text._Z17reduceAddUnsignedPjiPKj --------------------------
	.section	.text._Z17reduceAddUnsignedPjiPKj,"ax",@progbits
	.align	128
        .global         _Z17reduceAddUnsignedPjiPKj
        .type           _Z17reduceAddUnsignedPjiPKj,@function
        .size           _Z17reduceAddUnsignedPjiPKj,(.L_x_250 - _Z17reduceAddUnsignedPjiPKj)
        .other          _Z17reduceAddUnsignedPjiPKj,@"STO_CUDA_ENTRY STV_DEFAULT"
_Z17reduceAddUnsignedPjiPKj:
.text._Z17reduceAddUnsignedPjiPKj:
        /* <DEDUP_REMOVED lines=12> */
[----:B------:R-:W0:Y:S01]  /*00c0*/  LDC.64 R4, c[0x0][0x380] ;  /* 0x0000e000ff047b82 */ /* 0x000e220000000a00 */
[----:B------:R-:W-:Y:S01]  /*00d0*/  VOTEU.ANY UR4, UPT, PT ;  /* 0x0000000000047886 */ /* 0x000fe200038e0100 */
[----:B------:R-:W1:Y:S01]  /*00e0*/  S2R R6, SR_LANEID ;  /* 0x0000000000067919 */ /* 0x000e620000000000 */
[----:B------:R-:W-:Y:S01]  /*00f0*/  UFLO.U32 UR4, UR4 ;  /* 0x00000004000472bd */ /* 0x000fe200080e0000 */
[----:B--2---:R-:W-:-:S04]  /*0100*/  ISETP.NE.AND P0, PT, R2, 0x7fffffff, PT ;  /* 0x7fffffff0200780c */ /* 0x004fc80003f05270 */
[----:B------:R-:W-:Y:S02]  /*0110*/  SEL R0, R2, RZ, P0 ;  /* 0x000000ff02007207 */ /* 0x000fe40000000000 */
[----:B-1----:R-:W-:Y:S02]  /*0120*/  ISETP.EQ.U32.AND P0, PT, R6, UR4, PT ;  /* 0x0000000406007c0c */ /* 0x002fe4000bf02070 */
[----:B------:R-:W1:Y:S02]  /*0130*/  REDUX.SUM UR5, R0 ;  /* 0x00000000000573c4 */ /* 0x000e64000000c000 */
[----:B-1----:R-:W-:-:S09]  /*0140*/  IMAD.U32 R7, RZ, RZ, UR5 ;  /* 0x00000005ff077e24 */ /* 0x002fd2000f8e00ff */
[----:B0-----:R-:W-:Y:S01]  /*0150*/  @P0 REDG.E.ADD.STRONG.GPU desc[UR6][R4.64], R7 ;  /* 0x000000070400098e */ /* 0x001fe2000c12e106 */
[----:B------:R-:W-:Y:S05]  /*0160*/  EXIT ;  /* 0x000000000000794d */ /* 0x000fea0003800000 */
.L_x_92:
        /* <DEDUP_REMOVED lines=9> */
.L_x_250:


//--------------------- .text._Z15fillValUnsignedPjij --------------------------
	.section	.text._Z15fillValUnsignedPjij,"ax",@progbits
	.align	128
        .global         _Z15fillValUnsignedPjij
        .type           _Z15fillValUnsignedPjij,@function
        .size           _Z15fillValUnsignedPjij,(.L_x_251 - _Z15fillValUnsignedPjij)
        .other          _Z15fillValUnsignedPjij,@"STO_CUDA_ENTRY STV_DEFAULT"
_Z15fillValUnsignedPjij:
.text._Z15fillValUnsignedPjij:
        /* <DEDUP_REMOVED lines=14> */
.L_x_93:
        /* <DEDUP_REMOVED lines=10> */
.L_x_251:


//--------------------- .text._Z20resetSuccptrUnsignedPj --------------------------
	.section	.text._Z20resetSuccptrUnsignedPj,"ax",@progbits
	.align	128
        .global         _Z20resetSuccptrUnsignedPj
        .type           _Z20resetSuccptrUnsignedPj,@function
        .size           _Z20resetSuccptrUnsignedPj,(.L_x_252 - _Z20resetSuccptrUnsignedPj)
        .other          _Z20resetSuccptrUnsignedPj,@"STO_CUDA_ENTRY STV_DEFAULT"
_Z20resetSuccptrUnsignedPj:
.text._Z20resetSuccptrUnsignedPj:
[----:B------:R-:W-:Y:S08]  /*0000*/  LDC R1, c[0x0][0x37c] ;  /* 0x0000df00ff017b82 */ /* 0x000ff00000000800 */
[----:B------:R-:W0:Y:S01]  /*0010*/  LDC.64 R2, c[0x0][0x380] ;  /* 0x0000e000ff027b82 */ /* 0x000e220000000a00 */
[----:B------:R-:W0:Y:S02]  /*0020*/  LDCU.64 UR4, c[0x0][0x358] ;  /* 0x00006b00ff0477ac */ /* 0x000e240008000a00 */
[----:B0-----:R-:W-:Y:S01]  /*0030*/  STG.E desc[UR4][R2.64], RZ ;  /* 0x000000ff02007986 */ /* 0x001fe2000c101904 */
[----:B------:R-:W-:Y:S05]  /*0040*/  EXIT ;  /* 0x000000000000794d */ /* 0x000fea0003800000 */
.L_x_94:
        /* <DEDUP_REMOVED lines=11> */
.L_x_252:


//--------------------- .text._Z9setSourcePji     --------------------------
	.section	.text._Z9setSourcePji,"ax",@progbits
	.align	128
        .global         _Z9setSourcePji
        .type           _Z9setSourcePji,@function
        .size           _Z9setSourcePji,(.L_x_253 - _Z9setSourcePji)
        .other          _Z9setSourcePji,@"STO_CUDA_ENTRY STV_DEFAULT"
_Z9setSourcePji:
.text._Z9setSourcePji:
[----:B------:R-:W-:Y:S08]  /*0000*/  LDC R1, c[0x0][0x37c] ;  /* 0x0000df00ff017b82 */ /* 0x000ff00000000800 */
[----:B------:R-:W0:Y:S01]  /*0010*/  LDC R5, c[0x0][0x388] ;  /* 0x0000e200ff057b82 */ /* 0x000e220000000800 */
[----:B------:R-:W1:Y:S07]  /*0020*/  LDCU.64 UR4, c[0x0][0x358] ;  /* 0x00006b00ff0477ac */ /* 0x000e6e0008000a00 */
[----:B------:R-:W0:Y:S02]  /*0030*/  LDC.64 R2, c[0x0][0x380] ;  /* 0x0000e000ff027b82 */ /* 0x000e240000000a00 */
[----:B0-----:R-:W-:-:S05]  /*0040*/  IMAD.WIDE R2, R5, 0x4, R2 ;  /* 0x0000000405027825 */ /* 0x001fca00078e0202 */
[----:B-1----:R-:W-:Y:S01]  /*0050*/  STG.E desc[UR4][R2.64], RZ ;  /* 0x000000ff02007986 */ /* 0x002fe2000c101904 */
[----:B------:R-:W-:Y:S05]  /*0060*/  EXIT ;  /* 0x000000000000794d */ /* 0x000fea0003800000 */
.L_x_95:
        /* <DEDUP_REMOVED lines=9> */
.L_x_253:


//--------------------- .text._Z7fillMaxPjij      --------------------------
	.section	.text._Z7fillMaxPjij,"ax",@progbits
	.align	128
        .global         _Z7fillMaxPjij
        .type           _Z7fillMaxPjij,@function
        .size           _Z7fillMaxPjij,(.L_x_254 - _Z7fillMaxPjij)
        .other          _Z7fillMaxPjij,@"STO_CUDA_ENTRY STV_DEFAULT"
_Z7fillMaxPjij:
.text._Z7fillMaxPjij:
        /* <DEDUP_REMOVED lines=14> */
.L_x_96:
        /* <DEDUP_REMOVED lines=10> */
.L_x_254:


//--------------------- .text._Z12resetSuccptrPi  --------------------------
	.section	.text._Z12resetSuccptrPi,"ax",@progbits
	.align	128
        .global         _Z12resetSuccptrPi
        .type           _Z12resetSuccptrPi,@function
        .size           _Z12resetSuccptrPi,(.L_x_255 - _Z12resetSuccptrPi)
        .other          _Z12resetSuccptrPi,@"STO_CUDA_ENTRY STV_DEFAULT"
_Z12resetSuccptrPi:
.text._Z12resetSuccptrPi:
[----:B------:R-:W-:Y:S08]  /*0000*/  LDC R1, c[0x0][0x37c] ;  /* 0x0000df00ff017b82 */ /* 0x000ff00000000800 */
[----:B------:R-:W0:Y:S01]  /*0010*/  LDC.64 R2, c[0x0][0x380] ;  /* 0x0000e000ff027b82 */ /* 0x000e220000000a00 */
[----:B------:R-:W0:Y:S02]  /*0020*/  LDCU.64 UR4, c[0x0][0x358] ;  /* 0x00006b00ff0477ac */ /* 0x000e240008000a00 */
[----:B0-----:R-:W-:Y:S01]  /*0030*/  STG.E desc[UR4][R2.64], RZ ;  /* 0x000000ff02007986 */ /* 0x001fe2000c101904 */
[----:B------:R-:W-:Y:S05]  /*0040*/  EXIT ;  /* 0x000000000000794d */ /* 0x000fea0003800000 */
.L_x_97:
        /* <DEDUP_REMOVED lines=11> */
.L_x_255:


//--------------------- .text._Z12reduce_naivePKjiPi --------------------------
	.section	.text._Z12reduce_naivePKjiPi,"ax",@progbits
	.align	128
        .global         _Z12reduce_naivePKjiPi
        .type           _Z12reduce_naivePKjiPi,@function
        .size           _Z12reduce_naivePKjiPi,(.L_x_256 - _Z12reduce_naivePKjiPi)
        .other          _Z12reduce_naivePKjiPi,@"STO_CUDA_ENTRY STV_DEFAULT"
_Z12reduce_naivePKjiPi:
.text._Z12reduce_naivePKjiPi:
[----:B------:R-:W-:Y:S01]  /*0000*/  LDC R1, c[0x0][0x37c] ;  /* 0x0000df00ff017b82 */ /* 0x000fe20000000800 */
[----:B------:R-:W0:Y:S01]  /*0010*/  LDCU UR6, c[0x0][0x388] ;  /* 0x00007100ff0677ac */ /* 0x000e220008000800 */
[----:B------:R-:W-:Y:S01]  /*0020*/  IMAD.MOV.U32 R0, RZ, RZ, RZ ;  /* 0x000000ffff007224 */ /* 0x000fe200078e00ff */
[----:B------:R-:W1:Y:S01]  /*0030*/  LDCU.64 UR10, c[0x0][0x358] ;  /* 0x00006b00ff0a77ac */ /* 0x000e620008000a00 */
[----:B0-----:R-:W-:-:S09]  /*0040*/  UISETP.GE.AND UP0, UPT, UR6, 0x1, UPT ;  /* 0x000000010600788c */ /* 0x001fd2000bf06270 */
[----:B-1----:R-:W-:Y:S05]  /*0050*/  BRA.U !UP0, `(.L_x_98) ;  /* 0x0000000508e07547 */ /* 0x002fea000b800000 */
[----:B------:R-:W-:Y:S01]  /*0060*/  UISETP.GE.U32.AND UP1, UPT, UR6, 0x10, UPT ;  /* 0x000000100600788c */ /* 0x000fe2000bf26070 */
[----:B------:R-:W-:Y:S01]  /*0070*/  IMAD.MOV.U32 R4, RZ, RZ, RZ ;  /* 0x000000ffff047224 */ /* 0x000fe200078e00ff */
[----:B------:R-:W-:Y:S01]  /*0080*/  ULOP3.LUT UR7, UR6, 0xf, URZ, 0xc0, !UPT ;  /* 0x0000000f06077892 */ /* 0x000fe2000f8ec0ff */
[----:B------:R-:W-:-:S03]  /*0090*/  IMAD.MOV.U32 R0, RZ, RZ, RZ ;  /* 0x000000ffff007224 */ /* 0x000fc600078e00ff */
[----:B------:R-:W-:-:S03]  /*00a0*/  UISETP.NE.AND UP0, UPT, UR7, URZ, UPT ;  /* 0x000000ff0700728c */ /* 0x000fc6000bf05270 */
[----:B------:R-:W-:Y:S08]  /*00b0*/  BRA.U !UP1, `(.L_x_99) ;  /* 0x0000000109d87547 */ /* 0x000ff0000b800000 */
[----:B------:R-:W0:Y:S01]  /*00c0*/  LDCU.64 UR4, c[0x0][0x380] ;  /* 0x00007000ff0477ac */ /* 0x000e220008000a00 */
[----:B------:R-:W-:Y:S01]  /*00d0*/  IMAD.MOV.U32 R0, RZ, RZ, RZ ;  /* 0x000000ffff007224 */ /* 0x000fe200078e00ff */
[----:B------:R-:W-:-:S04]  /*00e0*/  ULOP3.LUT UR8, UR6, 0x7ffffff0, URZ, 0xc0, !UPT ;  /* 0x7ffffff006087892 */ /* 0x000fc8000f8ec0ff */
[----:B------:R-:W-:Y:S02]  /*00f0*/  UIADD3 UR9, UPT, UPT, -UR8, URZ, URZ ;  /* 0x000000ff08097290 */ /* 0x000fe4000fffe1ff */
[----:B------:R-:W-:Y:S01]  /*0100*/  IMAD.U32 R4, RZ, RZ, UR8 ;  /* 0x00000008ff047e24 */ /* 0x000fe2000f8e00ff */
[----:B0-----:R-:W-:-:S04]  /*0110*/  UIADD3 UR4, UP1, UPT, UR4, 0x20, URZ ;  /* 0x0000002004047890 */ /* 0x001fc8000ff3e0ff */
[----:B------:R-:W-:Y:S02]  /*0120*/  UIADD3.X UR5, UPT, UPT, URZ, UR5, URZ, UP1, !UPT ;  /* 0x00000005ff057290 */ /* 0x000fe40008ffe4ff */
[----:B------:R-:W-:-:S04]  /*0130*/  IMAD.U32 R2, RZ, RZ, UR4 ;  /* 0x00000004ff027e24 */ /* 0x000fc8000f8e00ff */
[----:B------:R-:W-:-:S07]  /*0140*/  IMAD.U32 R3, RZ, RZ, UR5 ;  /* 0x00000005ff037e24 */ /* 0x000fce000f8e00ff */
.L_x_100:
[----:B------:R-:W2:Y:S04]  /*0150*/  LDG.E.CONSTANT R11, desc[UR10][R2.64+-0x20] ;  /* 0xffffe00a020b7981 */ /* 0x000ea8000c1e9900 */
[----:B------:R-:W3:Y:S04]  /*0160*/  LDG.E.CONSTANT R12, desc[UR10][R2.64+-0x1c] ;  /* 0xffffe40a020c7981 */ /* 0x000ee8000c1e9900 */
[----:B------:R-:W4:Y:S04]  /*0170*/  LDG.E.CONSTANT R13, desc[UR10][R2.64+-0x18] ;  /* 0xffffe80a020d7981 */ /* 0x000f28000c1e9900 */
[----:B------:R-:W5:Y:S04]  /*0180*/  LDG.E.CONSTANT R16, desc[UR10][R2.64+-0x14] ;  /* 0xffffec0a02107981 */ /* 0x000f68000c1e9900 */
        /* <DEDUP_REMOVED lines=11> */
[----:B------:R0:W5:Y:S01]  /*0240*/  LDG.E.CONSTANT R6, desc[UR10][R2.64+0x1c] ;  /* 0x00001c0a02067981 */ /* 0x000162000c1e9900 */
[----:B------:R-:W-:-:S04]  /*0250*/  UIADD3 UR9, UPT, UPT, UR9, 0x10, URZ ;  /* 0x0000001009097890 */ /* 0x000fc8000fffe0ff */
[----:B------:R-:W-:Y:S01]  /*0260*/  UISETP.NE.AND UP1, UPT, UR9, URZ, UPT ;  /* 0x000000ff0900728c */ /* 0x000fe2000bf25270 */
[----:B0-----:R-:W-:-:S04]  /*0270*/  IADD3 R2, P0, PT, R2, 0x40, RZ ;  /* 0x0000004002027810 */ /* 0x001fc80007f1e0ff */
[----:B------:R-:W-:Y:S01]  /*0280*/  IADD3.X R3, PT, PT, RZ, R3, RZ, P0, !PT ;  /* 0x00000003ff037210 */ /* 0x000fe200007fe4ff */
[----:B--2---:R-:W-:Y:S08]  /*0290*/  POPC R11, R11 ;  /* 0x0000000b000b7309 */ /* 0x004ff00000000000 */
[----:B---3--:R-:W0:Y:S08]  /*02a0*/  POPC R12, R12 ;  /* 0x0000000c000c7309 */ /* 0x008e300000000000 */
[----:B----4-:R-:W-:Y:S01]  /*02b0*/  POPC R13, R13 ;  /* 0x0000000d000d7309 */ /* 0x010fe20000000000 */
[----:B0-----:R-:W-:-:S07]  /*02c0*/  IADD3 R11, PT, PT, R12, R11, R0 ;  /* 0x0000000b0c0b7210 */ /* 0x001fce0007ffe000 */
[----:B-----5:R-:W0:Y:S08]  /*02d0*/  POPC R16, R16 ;  /* 0x0000001000107309 */ /* 0x020e300000000000 */
[----:B------:R-:W-:Y:S01]  /*02e0*/  POPC R14, R14 ;  /* 0x0000000e000e7309 */ /* 0x000fe20000000000 */
[----:B0-----:R-:W-:-:S07]  /*02f0*/  IADD3 R11, PT, PT, R16, R13, R11 ;  /* 0x0000000d100b7210 */ /* 0x001fce0007ffe00b */
[----:B------:R-:W0:Y:S08]  /*0300*/  POPC R17, R17 ;  /* 0x0000001100117309 */ /* 0x000e300000000000 */
        /* <DEDUP_REMOVED lines=14> */
[----:B------:R-:W0:Y:S02]  /*03f0*/  POPC R6, R6 ;  /* 0x0000000600067309 */ /* 0x000e240000000000 */
[----:B0-----:R-:W-:Y:S01]  /*0400*/  IADD3 R0, PT, PT, R6, R0, R7 ;  /* 0x0000000006007210 */ /* 0x001fe20007ffe007 */
[----:B------:R-:W-:Y:S06]  /*0410*/  BRA.U UP1, `(.L_x_100) ;  /* 0xfffffffd014c7547 */ /* 0x000fec000b83ffff */
.L_x_99:
[----:B------:R-:W-:Y:S05]  /*0420*/  BRA.U !UP0, `(.L_x_98) ;  /* 0x0000000108ec7547 */ /* 0x000fea000b800000 */
[----:B------:R-:W-:Y:S02]  /*0430*/  UISETP.GE.U32.AND UP0, UPT, UR7, 0x8, UPT ;  /* 0x000000080700788c */ /* 0x000fe4000bf06070 */
[----:B------:R-:W-:-:S04]  /*0440*/  ULOP3.LUT UR5, UR6, 0x7, URZ, 0xc0, !UPT ;  /* 0x0000000706057892 */ /* 0x000fc8000f8ec0ff */
[----:B------:R-:W-:-:S03]  /*0450*/  UISETP.NE.AND UP1, UPT, UR5, URZ, UPT ;  /* 0x000000ff0500728c */ /* 0x000fc6000bf25270 */
[----:B------:R-:W-:Y:S08]  /*0460*/  BRA.U !UP0, `(.L_x_101) ;  /* 0x00000001085c7547 */ /* 0x000ff0000b800000 */
[----:B------:R-:W0:Y:S02]  /*0470*/  LDC.64 R2, c[0x0][0x380] ;  /* 0x0000e000ff027b82 */ /* 0x000e240000000a00 */
[----:B0-----:R-:W-:-:S05]  /*0480*/  IMAD.WIDE.U32 R2, R4, 0x4, R2 ;  /* 0x0000000404027825 */ /* 0x001fca00078e0002 */
[----:B------:R-:W2:Y:S04]  /*0490*/  LDG.E.CONSTANT R5, desc[UR10][R2.64] ;  /* 0x0000000a02057981 */ /* 0x000ea8000c1e9900 */
[----:B------:R-:W3:Y:S04]  /*04a0*/  LDG.E.CONSTANT R6, desc[UR10][R2.64+0x4] ;  /* 0x0000040a02067981 */ /* 0x000ee8000c1e9900 */
[----:B------:R-:W4:Y:S04]  /*04b0*/  LDG.E.CONSTANT R7, desc[UR10][R2.64+0x8] ;  /* 0x0000080a02077981 */ /* 0x000f28000c1e9900 */
[----:B------:R-:W5:Y:S04]  /*04c0*/  LDG.E.CONSTANT R8, desc[UR10][R2.64+0xc] ;  /* 0x00000c0a02087981 */ /* 0x000f68000c1e9900 */
[----:B------:R-:W5:Y:S04]  /*04d0*/  LDG.E.CONSTANT R9, desc[UR10][R2.64+0x10] ;  /* 0x0000100a02097981 */ /* 0x000f68000c1e9900 */
[----:B------:R-:W5:Y:S04]  /*04e0*/  LDG.E.CONSTANT R10, desc[UR10][R2.64+0x14] ;  /* 0x0000140a020a7981 */ /* 0x000f68000c1e9900 */
[----:B------:R-:W5:Y:S04]  /*04f0*/  LDG.E.CONSTANT R11, desc[UR10][R2.64+0x18] ;  /* 0x0000180a020b7981 */ /* 0x000f68000c1e9900 */
[----:B------:R-:W5:Y:S01]  /*0500*/  LDG.E.CONSTANT R12, desc[UR10][R2.64+0x1c] ;  /* 0x00001c0a020c7981 */ /* 0x000f62000c1e9900 */
[----:B------:R-:W-:Y:S01]  /*0510*/  VIADD R4, R4, 0x8 ;  /* 0x0000000804047836 */ /* 0x000fe20000000000 */
        /* <DEDUP_REMOVED lines=10> */
[----:B------:R-:W0:Y:S02]  /*05c0*/  POPC R12, R12 ;  /* 0x0000000c000c7309 */ /* 0x000e240000000000 */
[----:B0-----:R-:W-:-:S07]  /*05d0*/  IADD3 R0, PT, PT, R12, R11, R0 ;  /* 0x0000000b0c007210 */ /* 0x001fce0007ffe000 */
.L_x_101:
        /* <DEDUP_REMOVED lines=10> */
[----:B------:R-:W5:Y:S01]  /*0680*/  LDG.E.CONSTANT R8, desc[UR10][R2.64+0xc] ;  /* 0x00000c0a02087981 */ /* 0x000f62000c1e9900 */
[----:B------:R-:W-:Y:S01]  /*0690*/  VIADD R4, R4, 0x4 ;  /* 0x0000000404047836 */ /* 0x000fe20000000000 */
[----:B--2---:R-:W-:Y:S08]  /*06a0*/  POPC R5, R5 ;  /* 0x0000000500057309 */ /* 0x004ff00000000000 */
[----:B---3--:R-:W0:Y:S08]  /*06b0*/  POPC R6, R6 ;  /* 0x0000000600067309 */ /* 0x008e300000000000 */
[----:B----4-:R-:W-:Y:S01]  /*06c0*/  POPC R7, R7 ;  /* 0x0000000700077309 */ /* 0x010fe20000000000 */
[----:B0-----:R-:W-:-:S07]  /*06d0*/  IADD3 R0, PT, PT, R6, R5, R0 ;  /* 0x0000000506007210 */ /* 0x001fce0007ffe000 */
[----:B-----5:R-:W0:Y:S02]  /*06e0*/  POPC R8, R8 ;  /* 0x0000000800087309 */ /* 0x020e240000000000 */
[----:B0-----:R-:W-:-:S07]  /*06f0*/  IADD3 R0, PT, PT, R8, R7, R0 ;  /* 0x0000000708007210 */ /* 0x001fce0007ffe000 */
.L_x_102:
[----:B------:R-:W-:Y:S05]  /*0700*/  BRA.U !UP1, `(.L_x_98) ;  /* 0x0000000109347547 */ /* 0x000fea000b800000 */
[----:B------:R-:W0:Y:S01]  /*0710*/  LDC.64 R2, c[0x0][0x380] ;  /* 0x0000e000ff027b82 */ /* 0x000e220000000a00 */
[----:B------:R-:W-:Y:S01]  /*0720*/  UIADD3 UR4, UPT, UPT, -UR4, URZ, URZ ;  /* 0x000000ff04047290 */ /* 0x000fe2000fffe1ff */
[----:B0-----:R-:W-:-:S04]  /*0730*/  IMAD.WIDE.U32 R4, R4, 0x4, R2 ;  /* 0x0000000404047825 */ /* 0x001fc800078e0002 */
[----:B------:R-:W-:-:S07]  /*0740*/  IMAD.MOV.U32 R3, RZ, RZ, R5 ;  /* 0x000000ffff037224 */ /* 0x000fce00078e0005 */
.L_x_103:
[----:B------:R-:W-:-:S06]  /*0750*/  MOV R2, R4 ;  /* 0x0000000400027202 */ /* 0x000fcc0000000f00 */
[----:B------:R0:W2:Y:S01]  /*0760*/  LDG.E.CONSTANT R2, desc[UR10][R2.64] ;  /* 0x0000000a02027981 */ /* 0x0000a2000c1e9900 */
[----:B------:R-:W-:Y:S01]  /*0770*/  UIADD3 UR4, UPT, UPT, UR4, 0x1, URZ ;  /* 0x0000000104047890 */ /* 0x000fe2000fffe0ff */
[----:B------:R-:W-:-:S03]  /*0780*/  IADD3 R4, P0, PT, R4, 0x4, RZ ;  /* 0x0000000404047810 */ /* 0x000fc60007f1e0ff */
[----:B------:R-:W-:Y:S02]  /*0790*/  UISETP.NE.AND UP0, UPT, UR4, URZ, UPT ;  /* 0x000000ff0400728c */ /* 0x000fe4000bf05270 */
[----:B0-----:R-:W-:Y:S01]  /*07a0*/  IMAD.X R3, RZ, RZ, R3, P0 ;  /* 0x000000ffff037224 */ /* 0x001fe200000e0603 */
[----:B--2---:R-:W0:Y:S02]  /*07b0*/  POPC R5, R2 ;  /* 0x0000000200057309 */ /* 0x004e240000000000 */
[----:B0-----:R-:W-:-:S04]  /*07c0*/  IMAD.IADD R0, R5, 0x1, R0 ;  /* 0x0000000105007824 */ /* 0x001fc800078e0200 */
[----:B------:R-:W-:Y:S05]  /*07d0*/  BRA.U UP0, `(.L_x_103) ;  /* 0xfffffffd00dc7547 */ /* 0x000fea000b83ffff */
.L_x_98:
[----:B------:R-:W0:Y:S02]  /*07e0*/  LDC.64 R2, c[0x0][0x390] ;  /* 0x0000e400ff027b82 */ /* 0x000e240000000a00 */
[----:B0-----:R-:W-:Y:S01]  /*07f0*/  STG.E desc[UR10][R2.64], R0 ;  /* 0x0000000002007986 */ /* 0x001fe2000c10190a */
[----:B------:R-:W-:Y:S05]  /*0800*/  EXIT ;  /* 0x000000000000794d */ /* 0x000fea0003800000 */
.L_x_104:
        /* <DEDUP_REMOVED lines=15> */
.L_x_256:


//--------------------- .text._Z16printOneBin32Vecj --------------------------
	.section	.text._Z16printOneBin32Vecj,"ax",@progbits
	.align	128
        .global         _Z16printOneBin32Vecj
        .type           _Z16printOneBin32Vecj,@function
        .size           _Z16printOneBin32Vecj,(.L_x_257 - _Z16printOneBin32Vecj)
        .other          _Z16printOneBin32Vecj,@"STO_CUDA_ENTRY STV_DEFAULT"
_Z16printOneBin32Vecj:
.text._Z16printOneBin32Vecj:
[----:B------:R-:W0:Y:S01]  /*0000*/  LDC R1, c[0x0][0x37c] ;  /* 0x0000df00ff017b82 */ /* 0x000e220000000800 */
[----:B------:R-:W1:Y:S02]  /*0010*/  LDCU UR4, c[0x0][0x380] ;  /* 0x00007000ff0477ac */ /* 0x000e640008000800 */
[----:B-1----:R-:W-:-:S09]  /*0020*/  UISETP.GT.AND UP0, UPT, UR4, -0x1, UPT ;  /* 0xffffffff0400788c */ /* 0x002fd2000bf04270 */
[----:B------:R-:W-:Y:S05]  /*0030*/  BRA.U UP0, `(.L_x_105) ;  /* 0x0000000100247547 */ /* 0x000fea000b800000 */
[----:B------:R-:W-:Y:S01]  /*0040*/  MOV R0, 0x18 ;  /* 0x0000001800007802 */ /* 0x000fe20000000f00 */
[----:B------:R-:W1:Y:S01]  /*0050*/  LDCU.64 UR4, c[0x4][URZ] ;  /* 0x01000000ff0477ac */ /* 0x000e620008000a00 */
[----:B------:R-:W-:Y:S02]  /*0060*/  CS2R R6, SRZ ;  /* 0x0000000000067805 */ /* 0x000fe4000001ff00 */
[----:B------:R2:W3:Y:S01]  /*0070*/  LDC.64 R2, c[0x4][R0] ;  /* 0x0100000000027b82 */ /* 0x0004e20000000a00 */
[----:B-1----:R-:W-:Y:S02]  /*0080*/  IMAD.U32 R4, RZ, RZ, UR4 ;  /* 0x00000004ff047e24 */ /* 0x002fe4000f8e00ff */
[----:B--2---:R-:W-:-:S07]  /*0090*/  IMAD.U32 R5, RZ, RZ, UR5 ;  /* 0x00000005ff057e24 */ /* 0x004fce000f8e00ff */
[----:B------:R-:W-:-:S07]  /*00a0*/  LEPC R20, `(.L_x_106) ;  /* 0x000000001014794e */ /* 0x000fce0000000000 */
[----:B0--3--:R-:W-:Y:S05]  /*00b0*/  CALL.ABS.NOINC R2 ;  /* 0x0000000002007343 */ /* 0x009fea0003c00000 */
.L_x_106:
[----:B------:R-:W-:Y:S05]  /*00c0*/  BRA `(.L_x_107) ;  /* 0x0000000000207947 */ /* 0x000fea0003800000 */
.L_x_105:
        /* <DEDUP_REMOVED lines=8> */
.L_x_107:
[----:B------:R-:W0:Y:S02]  /*0150*/  LDCU UR4, c[0x0][0x380] ;  /* 0x00007000ff0477ac */ /* 0x000e240008000800 */
[----:B0-----:R-:W-:-:S09]  /*0160*/  ULOP3.LUT UP0, URZ, UR4, 0x40000000, URZ, 0xc0, !UPT ;  /* 0x4000000004ff7892 */ /* 0x001fd2000f80c0ff */
[----:B------:R-:W-:Y:S05]  /*0170*/  BRA.U !UP0, `(.L_x_108) ;  /* 0x0000000108247547 */ /* 0x000fea000b800000 */
[----:B------:R-:W-:Y:S01]  /*0180*/  MOV R0, 0x18 ;  /* 0x0000001800007802 */ /* 0x000fe20000000f00 */
[----:B------:R-:W0:Y:S01]  /*0190*/  LDCU.64 UR4, c[0x4][URZ] ;  /* 0x01000000ff0477ac */ /* 0x000e220008000a00 */
[----:B------:R-:W-:Y:S02]  /*01a0*/  CS2R R6, SRZ ;  /* 0x0000000000067805 */ /* 0x000fe4000001ff00 */
[----:B------:R1:W2:Y:S01]  /*01b0*/  LDC.64 R2, c[0x4][R0] ;  /* 0x0100000000027b82 */ /* 0x0002a20000000a00 */
[----:B0-----:R-:W-:Y:S02]  /*01c0*/  IMAD.U32 R4, RZ, RZ, UR4 ;  /* 0x00000004ff047e24 */ /* 0x001fe4000f8e00ff */
[----:B-1----:R-:W-:-:S07]  /*01d0*/  IMAD.U32 R5, RZ, RZ, UR5 ;  /* 0x00000005ff057e24 */ /* 0x002fce000f8e00ff */
[----:B------:R-:W-:-:S07]  /*01e0*/  LEPC R20, `(.L_x_109) ;  /* 0x000000001014794e */ /* 0x000fce0000000000 */
[----:B--2---:R-:W-:Y:S05]  /*01f0*/  CALL.ABS.NOINC R2 ;  /* 0x0000000002007343 */ /* 0x004fea0003c00000 */
.L_x_109:
[----:B------:R-:W-:Y:S05]  /*0200*/  BRA `(.L_x_110) ;  /* 0x0000000000207947 */ /* 0x000fea0003800000 */
.L_x_108:
        /* <DEDUP_REMOVED lines=8> */
.L_x_110:
        /* <DEDUP_REMOVED lines=11> */
.L_x_112:
[----:B------:R-:W-:Y:S05]  /*0340*/  BRA `(.L_x_113) ;  /* 0x0000000000207947 */ /* 0x000fea0003800000 */
.L_x_111:
        /* <DEDUP_REMOVED lines=8> */
.L_x_113:
        /* <DEDUP_REMOVED lines=11> */
.L_x_115:
[----:B------:R-:W-:Y:S05]  /*0480*/  BRA `(.L_x_116) ;  /* 0x0000000000207947 */ /* 0x000fea0003800000 */
.L_x_114:
        /* <DEDUP_REMOVED lines=8> */
.L_x_116:
        /* <DEDUP_REMOVED lines=11> */
.L_x_118:
[----:B------:R-:W-:Y:S05]  /*05c0*/  BRA `(.L_x_119) ;  /* 0x0000000000207947 */ /* 0x000fea0003800000 */
.L_x_117:
        /* <DEDUP_REMOVED lines=8> */
.L_x_119:
        /* <DEDUP_REMOVED lines=11> */
.L_x_121:
[----:B------:R-:W-:Y:S05]  /*0700*/  BRA `(.L_x_122) ;  /* 0x0000000000207947 */ /* 0x000fea0003800000 */
.L_x_120:
        /* <DEDUP_REMOVED lines=8> */
.L_x_122:
        /* <DEDUP_REMOVED lines=11> */
.L_x_124:
[----:B------:R-:W-:Y:S05]  /*0840*/  BRA `(.L_x_125) ;  /* 0x0000000000207947 */ /* 0x000fea0003800000 */
.L_x_123:
        /* <DEDUP_REMOVED lines=8> */
.L_x_125:
        /* <DEDUP_REMOVED lines=11> */
.L_x_127:
[----:B------:R-:W-:Y:S05]  /*0980*/  BRA `(.L_x_128) ;  /* 0x0000000000207947 */ /* 0x000fea0003800000 */
.L_x_126:
        /* <DEDUP_REMOVED lines=8> */
.L_x_128:
        /* <DEDUP_REMOVED lines=11> */
.L_x_130:
[----:B------:R-:W-:Y:S05]  /*0ac0*/  BRA `(.L_x_131) ;  /* 0x0000000000207947 */ /* 0x000fea0003800000 */
.L_x_129:
        /* <DEDUP_REMOVED lines=8> */
.L_x_131:
        /* <DEDUP_REMOVED lines=11> */
.L_x_133:
[----:B------:R-:W-:Y:S05]  /*0c00*/  BRA `(.L_x_134) ;  /* 0x0000000000207947 */ /* 0x000fea0003800000 */
.L_x_132:
        /* <DEDUP_REMOVED lines=8> */
.L_x_134:
        /* <DEDUP_REMOVED lines=11> */
.L_x_136:
[----:B------:R-:W-:Y:S05]  /*0d40*/  BRA `(.L_x_137) ;  /* 0x0000000000207947 */ /* 0x000fea0003800000 */
.L_x_135:
        /* <DEDUP_REMOVED lines=8> */
.L_x_137:
        /* <DEDUP_REMOVED lines=11> */
.L_x_139:
[----:B------:R-:W-:Y:S05]  /*0e80*/  BRA `(.L_x_140) ;  /* 0x0000000000207947 */ /* 0x000fea0003800000 */
.L_x_138:
        /* <DEDUP_REMOVED lines=8> */
.L_x_140:
        /* <DEDUP_REMOVED lines=11> */
.L_x_142:
[----:B------:R-:W-:Y:S05]  /*0fc0*/  BRA `(.L_x_143) ;  /* 0x0000000000207947 */ /* 0x000fea0003800000 */
.L_x_141:
        /* <DEDUP_REMOVED lines=8> */
.L_x_143:
        /* <DEDUP_REMOVED lines=11> */
.L_x_145:
[----:B------:R-:W-:Y:S05]  /*1100*/  BRA `(.L_x_146) ;  /* 0x0000000000207947 */ /* 0x000fea0003800000 */
.L_x_144:
        /* <DEDUP_REMOVED lines=8> */
.L_x_146:
        /* <DEDUP_REMOVED lines=11> */
.L_x_148:
[----:B------:R-:W-:Y:S05]  /*1240*/  BRA `(.L_x_149) ;  /* 0x0000000000207947 */ /* 0x000fea0003800000 */
.L_x_147:
        /* <DEDUP_REMOVED lines=8> */
.L_x_149:
        /* <DEDUP_REMOVED lines=11> */
.L_x_151:
[----:B------:R-:W-:Y:S05]  /*1380*/  BRA `(.L_x_152) ;  /* 0x0000000000207947 */ /* 0x000fea0003800000 */
.L_x_150:
        /* <DEDUP_REMOVED lines=8> */
.L_x_152:
        /* <DEDUP_REMOVED lines=11> */
.L_x_154:
[----:B------:R-:W-:Y:S05]  /*14c0*/  BRA `(.L_x_155) ;  /* 0x0000000000207947 */ /* 0x000fea0003800000 */
.L_x_153:
        /* <DEDUP_REMOVED lines=8> */
.L_x_155:
        /* <DEDUP_REMOVED lines=11> */
.L_x_157:
[----:B------:R-:W-:Y:S05]  /*1600*/  BRA `(.L_x_158) ;  /* 0x0000000000207947 */ /* 0x000fea0003800000 */
.L_x_156:
        /* <DEDUP_REMOVED lines=8> */
.L_x_158:
        /* <DEDUP_REMOVED lines=11> */
.L_x_160:
[----:B------:R-:W-:Y:S05]  /*1740*/  BRA `(.L_x_161) ;  /* 0x0000000000207947 */ /* 0x000fea0003800000 */
.L_x_159:
        /* <DEDUP_REMOVED lines=8> */
.L_x_161:
        /* <DEDUP_REMOVED lines=11> */
.L_x_163:
[----:B------:R-:W-:Y:S05]  /*1880*/  BRA `(.L_x_164) ;  /* 0x0000000000207947 */ /* 0x000fea0003800000 */
.L_x_162:
        /* <DEDUP_REMOVED lines=8> */
.L_x_164:
        /* <DEDUP_REMOVED lines=11> */
.L_x_166:
[----:B------:R-:W-:Y:S05]  /*19c0*/  BRA `(.L_x_167) ;  /* 0x0000000000207947 */ /* 0x000fea0003800000 */
.L_x_165:
        /* <DEDUP_REMOVED lines=8> */
.L_x_167:
        /* <DEDUP_REMOVED lines=11> */
.L_x_169:
[----:B------:R-:W-:Y:S05]  /*1b00*/  BRA `(.L_x_170) ;  /* 0x0000000000207947 */ /* 0x000fea0003800000 */
.L_x_168:
        /* <DEDUP_REMOVED lines=8> */
.L_x_170:
        /* <DEDUP_REMOVED lines=11> */
.L_x_172:
[----:B------:R-:W-:Y:S05]  /*1c40*/  BRA `(.L_x_173) ;  /* 0x0000000000207947 */ /* 0x000fea0003800000 */
.L_x_171:
        /* <DEDUP_REMOVED lines=8> */
.L_x_173:
        /* <DEDUP_REMOVED lines=11> */
.L_x_175:
[----:B------:R-:W-:Y:S05]  /*1d80*/  BRA `(.L_x_176) ;  /* 0x0000000000207947 */ /* 0x000fea0003800000 */
.L_x_174:
        /* <DEDUP_REMOVED lines=8> */
.L_x_176:
        /* <DEDUP_REMOVED lines=11> */
.L_x_178:
[----:B------:R-:W-:Y:S05]  /*1ec0*/  BRA `(.L_x_179) ;  /* 0x0000000000207947 */ /* 0x000fea0003800000 */
.L_x_177:
        /* <DEDUP_REMOVED lines=8> */
.L_x_179:
        /* <DEDUP_REMOVED lines=11> */
.L_x_181:
[----:B------:R-:W-:Y:S05]  /*2000*/  BRA `(.L_x_182) ;  /* 0x0000000000207947 */ /* 0x000fea0003800000 */
.L_x_180:
        /* <DEDUP_REMOVED lines=8> */
.L_x_182:
        /* <DEDUP_REMOVED lines=11> */
.L_x_184:
[----:B------:R-:W-:Y:S05]  /*2140*/  BRA `(.L_x_185) ;  /* 0x0000000000207947 */ /* 0x000fea0003800000 */
.L_x_183:
        /* <DEDUP_REMOVED lines=8> */
.L_x_185:
        /* <DEDUP_REMOVED lines=11> */
.L_x_187:
[----:B------:R-:W-:Y:S05]  /*2280*/  BRA `(.L_x_188) ;  /* 0x0000000000207947 */ /* 0x000fea0003800000 */
.L_x_186:
        /* <DEDUP_REMOVED lines=8> */
.L_x_188:
        /* <DEDUP_REMOVED lines=11> */
.L_x_190:
[----:B------:R-:W-:Y:S05]  /*23c0*/  BRA `(.L_x_191) ;  /* 0x0000000000207947 */ /* 0x000fea0003800000 */
.L_x_189:
        /* <DEDUP_REMOVED lines=8> */
.L_x_191:
        /* <DEDUP_REMOVED lines=11> */
.L_x_193:
[----:B------:R-:W-:Y:S05]  /*2500*/  BRA `(.L_x_194) ;  /* 0x0000000000207947 */ /* 0x000fea0003800000 */
.L_x_192:
        /* <DEDUP_REMOVED lines=8> */
.L_x_194:
        /* <DEDUP_REMOVED lines=11> */
.L_x_196:
[----:B------:R-:W-:Y:S05]  /*2640*/  BRA `(.L_x_197) ;  /* 0x0000000000207947 */ /* 0x000fea0003800000 */
.L_x_195:
        /* <DEDUP_REMOVED lines=8> */
.L_x_197:
[----:B------:R-:W0:Y:S02]  /*26d0*/  LDCU UR4, c[0x0][0x380] ;  /* 0x00007000ff0477ac */ /* 0x000e240008000800 */
[----:B0-----:R-:W-:-:S04]  /*26e0*/  ULOP3.LUT UR4, UR4, 0x1, URZ, 0xc0, !UPT ;  /* 0x0000000104047892 */ /* 0x001fc8000f8ec0ff */
[----:B------:R-:W-:-:S09]  /*26f0*/  UISETP.NE.U32.AND UP0, UPT, UR4, 0x1, UPT ;  /* 0x000000010400788c */ /* 0x000fd2000bf05070 */
[----:B------:R-:W-:Y:S05]  /*2700*/  BRA.U UP0, `(.L_x_198) ;  /* 0x0000000100247547 */ /* 0x000fea000b800000 */
        /* <DEDUP_REMOVED lines=8> */
.L_x_199:
[----:B------:R-:W-:Y:S05]  /*2790*/  BRA `(.L_x_200) ;  /* 0x0000000000207947 */ /* 0x000fea0003800000 */
.L_x_198:
        /* <DEDUP_REMOVED lines=8> */
.L_x_200:
        /* <DEDUP_REMOVED lines=8> */
.L_x_201:
[----:B------:R-:W-:Y:S05]  /*28a0*/  EXIT ;  /* 0x000000000000794d */ /* 0x000fea0003800000 */
.L_x_202:
        /* <DEDUP_REMOVED lines=13> */
.L_x_257:


//--------------------- .text._Z15printOneBin8Vech --------------------------
	.section	.text._Z15printOneBin8Vech,"ax",@progbits
	.align	128
        .global         _Z15printOneBin8Vech
        .type           _Z15printOneBin8Vech,@function
        .size           _Z15printOneBin8Vech,(.L_x_258 - _Z15printOneBin8Vech)
        .other          _Z15printOneBin8Vech,@"STO_CUDA_ENTRY STV_DEFAULT"
_Z15printOneBin8Vech:
.text._Z15printOneBin8Vech:
[----:B------:R-:W0:Y:S01]  /*0000*/  LDC R1, c[0x0][0x37c] ;  /* 0x0000df00ff017b82 */ /* 0x000e220000000800 */
[----:B------:R-:W1:Y:S02]  /*0010*/  LDCU.U8 UR36, c[0x0][0x380] ;  /* 0x00007000ff2477ac */ /* 0x000e640008000000 */
[----:B-1----:R-:W-:-:S04]  /*0020*/  UPRMT UR4, UR36, 0x8880, URZ ;  /* 0x0000888024047896 */ /* 0x002fc800080000ff */
[----:B------:R-:W-:-:S09]  /*0030*/  UISETP.GT.AND UP0, UPT, UR4, -0x1, UPT ;  /* 0xffffffff0400788c */ /* 0x000fd2000bf04270 */
        /* <DEDUP_REMOVED lines=9> */
.L_x_204:
[----:B------:R-:W-:Y:S05]  /*00d0*/  BRA `(.L_x_205) ;  /* 0x0000000000207947 */ /* 0x000fea0003800000 */
.L_x_203:
        /* <DEDUP_REMOVED lines=8> */
.L_x_205:
[----:B------:R-:W-:-:S09]  /*0160*/  ULOP3.LUT UP0, URZ, UR36, 0x40, URZ, 0xc0, !UPT ;  /* 0x0000004024ff7892 */ /* 0x000fd2000f80c0ff */
        /* <DEDUP_REMOVED lines=9> */
.L_x_207:
[----:B------:R-:W-:Y:S05]  /*0200*/  BRA `(.L_x_208) ;  /* 0x0000000000207947 */ /* 0x000fea0003800000 */
.L_x_206:
        /* <DEDUP_REMOVED lines=8> */
.L_x_208:
        /* <DEDUP_REMOVED lines=10> */
.L_x_210:
[----:B------:R-:W-:Y:S05]  /*0330*/  BRA `(.L_x_211) ;  /* 0x0000000000207947 */ /* 0x000fea0003800000 */
.L_x_209:
        /* <DEDUP_REMOVED lines=8> */
.L_x_211:
        /* <DEDUP_REMOVED lines=10> */
.L_x_213:
[----:B------:R-:W-:Y:S05]  /*0460*/  BRA `(.L_x_214) ;  /* 0x0000000000207947 */ /* 0x000fea0003800000 */
.L_x_212:
        /* <DEDUP_REMOVED lines=8> */
.L_x_214:
        /* <DEDUP_REMOVED lines=10> */
.L_x_216:
[----:B------:R-:W-:Y:S05]  /*0590*/  BRA `(.L_x_217) ;  /* 0x0000000000207947 */ /* 0x000fea0003800000 */
.L_x_215:
        /* <DEDUP_REMOVED lines=8> */
.L_x_217:
        /* <DEDUP_REMOVED lines=10> */
.L_x_219:
[----:B------:R-:W-:Y:S05]  /*06c0*/  BRA `(.L_x_220) ;  /* 0x0000000000207947 */ /* 0x000fea0003800000 */
.L_x_218:
        /* <DEDUP_REMOVED lines=8> */
.L_x_220:
        /* <DEDUP_REMOVED lines=10> */
.L_x_222:
[----:B------:R-:W-:Y:S05]  /*07f0*/  BRA `(.L_x_223) ;  /* 0x0000000000207947 */ /* 0x000fea0003800000 */
.L_x_221:
        /* <DEDUP_REMOVED lines=8> */
.L_x_223:
[----:B------:R-:W-:-:S04]  /*0880*/  ULOP3.LUT UR4, UR36, 0x1, URZ, 0xc0, !UPT ;  /* 0x0000000124047892 */ /* 0x000fc8000f8ec0ff */
        /* <DEDUP_REMOVED lines=10> */
.L_x_225:
[----:B------:R-:W-:Y:S05]  /*0930*/  BRA `(.L_x_226) ;  /* 0x0000000000207947 */ /* 0x000fea0003800000 */
.L_x_224:
        /* <DEDUP_REMOVED lines=8> */
.L_x_226:
        /* <DEDUP_REMOVED lines=8> */
.L_x_227:
[----:B------:R-:W-:Y:S05]  /*0a40*/  EXIT ;  /* 0x000000000000794d */ /* 0x000fea0003800000 */
.L_x_228:
        /* <DEDUP_REMOVED lines=11> */
.L_x_258:


//--------------------- .nv.global.init           --------------------------
	.section	.nv.global.init,"aw",@progbits
.nv.global.init:
	.type		$str$2,@object
	.size		$str$2,($str - $str$2)
$str$2:
        /*0000*/ 	.byte	0x20, 0x00
	.type		$str,@object
	.size		$str,($str$1 - $str)
$str:
        /*0002*/ 	.byte	0x31, 0x00
	.type		$str$1,@object
	.size		$str$1,(.L_1 - $str$1)
$str$1:
        /*0004*/ 	.byte	0x30, 0x00
.L_1:


//--------------------- .nv.shared.reserved.0     --------------------------
	.section	.nv.shared.reserved.0,"aw",@nobits
	.weak		__nv_reservedSMEM_offset_0_alias
	.size		__nv_reservedSMEM_offset_0_alias, 0, 64
	.other		__nv_reservedSMEM_offset_0_alias,@"STO_CUDA_RESERVED_SHARED STV_DEFAULT"
__nv_reservedSMEM_offset_0_alias:
	.zero		0
	.zero		64


//--------------------- .nv.constant0._Z8bsr2bcooPKiiS0_Pi --------------------------
	.section	.nv.constant0._Z8bsr2bcooPKiiS0_Pi,"a",@progbits
	.sectionflags	@""
	.align	4
.nv.constant0._Z8bsr2bcooPKiiS0_Pi:
	.zero		928


//--------------------- .nv.constant0._Z15getWorkloadInfoPKiiiPiS1_iS1_ --------------------------
	.section	.nv.constant0._Z15getWorkloadInfoPKiiiPiS1_iS1_,"a",@progbits
	.sectionflags	@""
	.align	4
.nv.constant0._Z15getWorkloadInfoPKiiiPiS1_iS1_:
	.zero		944


//--------------------- .nv.constant0._Z30count_workload_merge_and_splitPiS_iPKii --------------------------
	.section	.nv.constant0._Z30count_workload_merge_and_splitPiS_iPKii,"a",@progbits
	.sectionflags	@""
	.align	4
.nv.constant0._Z30count_workload_merge_and_splitPiS_iPKii:
	.zero		932


//--------------------- .nv.constant0._Z14workload_mergePiS_iPKii --------------------------
	.section	.nv.constant0._Z14workload_mergePiS_iPKii,"a",@progbits
	.sectionflags	@""
	.align	4
.nv.constant0._Z14workload_mergePiS_iPKii:
	.zero		932


//--------------------- .nv.constant0._Z20count_workload_mergePiPKiiS1_i --------------------------
	.section	.nv.constant0._Z20count_workload_mergePiPKiiS1_i,"a",@progbits
	.sectionflags	@""
	.align	4
.nv.constant0._Z20count_workload_mergePiPKiiS1_i:
	.zero		932


//--------------------- .nv.constant0._Z14workload_splitPiPKiii --------------------------
	.section	.nv.constant0._Z14workload_splitPiPKiii,"a",@progbits
	.sectionflags	@""
	.align	4
.nv.constant0._Z14workload_splitPiPKiii:
	.zero		920


//--------------------- .nv.constant0._Z20count_workload_splitPiPKiiS1_i --------------------------
	.section	.nv.constant0._Z20count_workload_splitPiPKiiS1_i,"a",@progbits
	.sectionflags	@""
	.align	4
.nv.constant0._Z20count_workload_splitPiPKiiS1_i:
	.zero		932


//--------------------- .nv.constant0._Z13ewiseNotEqualPfiPKfS1_ --------------------------
	.section	.nv.constant0._Z13ewiseNotEqualPfiPKfS1_,"a",@progbits
	.sectionflags	@""
	.align	4
.nv.constant0._Z13ewiseNotEqualPfiPKfS1_:
	.zero		928


//--------------------- .nv.constant0._Z13extractGatherPfiPKf --------------------------
	.section	.nv.constant0._Z13extractGatherPfiPKf,"a",@progbits
	.sectionflags	@""
	.align	4
.nv.constant0._Z13extractGatherPfiPKf:
	.zero		920


//--------------------- .nv.constant0._Z13assignScatterPfiPKfS1_ --------------------------
	.section	.nv.constant0._Z13assignScatterPfiPKfS1_,"a",@progbits
	.sectionflags	@""
	.align	4
.nv.constant0._Z13assignScatterPfiPKfS1_:
	.zero		928


//--------------------- .nv.constant0._Z13resetErrorptrPf --------------------------
	.section	.nv.constant0._Z13resetErrorptrPf,"a",@progbits
	.sectionflags	@""
	.align	4
.nv.constant0._Z13resetErrorptrPf:
	.zero		904


//--------------------- .nv.constant0._Z9reduceAddPfiPKf --------------------------
	.section	.nv.constant0._Z9reduceAddPfiPKf,"a",@progbits
	.sectionflags	@""
	.align	4
.nv.constant0._Z9reduceAddPfiPKf:
	.zero		920


//--------------------- .nv.constant0._Z8ewiseMulPfiPKfS1_ --------------------------
	.section	.nv.constant0._Z8ewiseMulPfiPKfS1_,"a",@progbits
	.sectionflags	@""
	.align	4
.nv.constant0._Z8ewiseMulPfiPKfS1_:
	.zero		928


//--------------------- .nv.constant0._Z11ewiseSubVecPfiPKfS1_ --------------------------
	.section	.nv.constant0._Z11ewiseSubVecPfiPKfS1_,"a",@progbits
	.sectionflags	@""
	.align	4
.nv.constant0._Z11ewiseSubVecPfiPKfS1_:
	.zero		928


//--------------------- .nv.constant0._Z11ewiseAddValPfiPKff --------------------------
	.section	.nv.constant0._Z11ewiseAddValPfiPKff,"a",@progbits
	.sectionflags	@""
	.align	4
.nv.constant0._Z11ewiseAddValPfiPKff:
	.zero		924


//--------------------- .nv.constant0._Z7fillValPfif --------------------------
	.section	.nv.constant0._Z7fillValPfif,"a",@progbits
	.sectionflags	@""
	.align	4
.nv.constant0._Z7fillValPfif:
	.zero		912


//--------------------- .nv.constant0._Z9assignMaxPjiPKjj --------------------------
	.section	.nv.constant0._Z9assignMaxPjiPKjj,"a",@progbits
	.sectionflags	@""
	.align	4
.nv.constant0._Z9assignMaxPjiPKjj:
	.zero		924


//--------------------- .nv.constant0._Z8ewiseMinPjiPKjS1_ --------------------------
	.section	.nv.constant0._Z8ewiseMinPjiPKjS1_,"a",@progbits
	.sectionflags	@""
	.align	4
.nv.constant0._Z8ewiseMinPjiPKjS1_:
	.zero		928


//--------------------- .nv.constant0._Z9ewiseLessPjiPKjS1_ --------------------------
	.section	.nv.constant0._Z9ewiseLessPjiPKjS1_,"a",@progbits
	.sectionflags	@""
	.align	4
.nv.constant0._Z9ewiseLessPjiPKjS1_:
	.zero		928


//--------------------- .nv.constant0._Z17reduceAddUnsignedPjiPKj --------------------------
	.section	.nv.constant0._Z17reduceAddUnsignedPjiPKj,"a",@progbits
	.sectionflags	@""
	.align	4
.nv.constant0._Z17reduceAddUnsignedPjiPKj:
	.zero		920


//--------------------- .nv.constant0._Z15fillValUnsignedPjij --------------------------
	.section	.nv.constant0._Z15fillValUnsignedPjij,"a",@progbits
	.sectionflags	@""
	.align	4
.nv.constant0._Z15fillValUnsignedPjij:
	.zero		912


//--------------------- .nv.constant0._Z20resetSuccptrUnsignedPj --------------------------
	.section	.nv.constant0._Z20resetSuccptrUnsignedPj,"a",@progbits
	.sectionflags	@""
	.align	4
.nv.constant0._Z20resetSuccptrUnsignedPj:
	.zero		904


//--------------------- .nv.constant0._Z9setSourcePji --------------------------
	.section	.nv.constant0._Z9setSourcePji,"a",@progbits
	.sectionflags	@""
	.align	4
.nv.constant0._Z9setSourcePji:
	.zero		908


//--------------------- .nv.constant0._Z7fillMaxPjij --------------------------
	.section	.nv.constant0._Z7fillMaxPjij,"a",@progbits
	.sectionflags	@""
	.align	4
.nv.constant0._Z7fillMaxPjij:
	.zero		912


//--------------------- .nv.constant0._Z12resetSuccptrPi --------------------------
	.section	.nv.constant0._Z12resetSuccptrPi,"a",@progbits
	.sectionflags	@""
	.align	4
.nv.constant0._Z12resetSuccptrPi:
	.zero		904


//--------------------- .nv.constant0._Z12reduce_naivePKjiPi --------------------------
	.section	.nv.constant0._Z12reduce_naivePKjiPi,"a",@progbits
	.sectionflags	@""
	.align	4
.nv.constant0._Z12reduce_naivePKjiPi:
	.zero		920


//--------------------- .nv.constant0._Z16printOneBin32Vecj --------------------------
	.section	.nv.constant0._Z16printOneBin32Vecj,"a",@progbits
	.sectionflags	@""
	.align	4
.nv.constant0._Z16printOneBin32Vecj:
	.zero		900


//--------------------- .nv.constant0._Z15printOneBin8Vech --------------------------
	.section	.nv.constant0._Z15printOneBin8Vech,"a",@progbits
	.sectionflags	@""
	.align	4
.nv.constant0._Z15printOneBin8Vech:
	.zero		897


//--------------------- SYMBOLS --------------------------

	.type		.nv.reservedSmem.offset0,@object
	.size		.nv.reservedSmem.offset0,0x4
	.type		vprintf,@function
